//
// Generated by NVIDIA NVVM Compiler
//
// Compiler Build ID: CL-36424714
// Cuda compilation tools, release 13.0, V13.0.88
// Based on NVVM 20.0.0
//

.version 9.0
.target sm_100
.address_size 64

	// .globl	makePresumSingle
.extern .shared .align 16 .b8 cache[];

.visible .entry makePresumSingle(
	.param .u64 .ptr .align 1 makePresumSingle_param_0,
	.param .u64 makePresumSingle_param_1,
	.param .u64 makePresumSingle_param_2,
	.param .u64 .ptr .align 1 makePresumSingle_param_3,
	.param .u64 .ptr .align 1 makePresumSingle_param_4
)
{
	.reg .pred 	%p<11>;
	.reg .b32 	%r<5>;
	.reg .b32 	%f<134>;
	.reg .b64 	%rd<51>;

	ld.param.u64 	%rd26, [makePresumSingle_param_0];
	ld.param.u64 	%rd23, [makePresumSingle_param_1];
	ld.param.u64 	%rd27, [makePresumSingle_param_2];
	ld.param.u64 	%rd24, [makePresumSingle_param_3];
	ld.param.u64 	%rd25, [makePresumSingle_param_4];
	cvta.to.global.u64 	%rd1, %rd26;
	mov.u32 	%r1, %ctaid.x;
	mov.u32 	%r2, %ntid.x;
	mov.u32 	%r3, %tid.x;
	mad.lo.s32 	%r4, %r1, %r2, %r3;
	cvt.u64.u32 	%rd2, %r4;
	setp.le.u64 	%p1, %rd27, %rd2;
	@%p1 bra 	$L__BB0_15;
	mul.lo.s64 	%rd3, %rd23, %rd2;
	setp.eq.s64 	%p2, %rd23, 0;
	mov.f32 	%f132, 0f00000000;
	mov.f32 	%f133, %f132;
	@%p2 bra 	$L__BB0_14;
	and.b64  	%rd4, %rd23, 15;
	setp.lt.u64 	%p3, %rd23, 16;
	mov.f32 	%f133, 0f00000000;
	mov.b64 	%rd47, 0;
	mov.f32 	%f132, %f133;
	@%p3 bra 	$L__BB0_5;
	and.b64  	%rd47, %rd23, -16;
	shl.b64 	%rd29, %rd3, 2;
	add.s64 	%rd30, %rd29, %rd1;
	add.s64 	%rd44, %rd30, 32;
	mov.f32 	%f133, 0f00000000;
	mov.u64 	%rd45, %rd47;
$L__BB0_4:
	.pragma "nounroll";
	ld.global.f32 	%f31, [%rd44+-32];
	add.f32 	%f32, %f132, %f31;
	fma.rn.f32 	%f33, %f31, %f31, %f133;
	ld.global.f32 	%f34, [%rd44+-28];
	add.f32 	%f35, %f32, %f34;
	fma.rn.f32 	%f36, %f34, %f34, %f33;
	ld.global.f32 	%f37, [%rd44+-24];
	add.f32 	%f38, %f35, %f37;
	fma.rn.f32 	%f39, %f37, %f37, %f36;
	ld.global.f32 	%f40, [%rd44+-20];
	add.f32 	%f41, %f38, %f40;
	fma.rn.f32 	%f42, %f40, %f40, %f39;
	ld.global.f32 	%f43, [%rd44+-16];
	add.f32 	%f44, %f41, %f43;
	fma.rn.f32 	%f45, %f43, %f43, %f42;
	ld.global.f32 	%f46, [%rd44+-12];
	add.f32 	%f47, %f44, %f46;
	fma.rn.f32 	%f48, %f46, %f46, %f45;
	ld.global.f32 	%f49, [%rd44+-8];
	add.f32 	%f50, %f47, %f49;
	fma.rn.f32 	%f51, %f49, %f49, %f48;
	ld.global.f32 	%f52, [%rd44+-4];
	add.f32 	%f53, %f50, %f52;
	fma.rn.f32 	%f54, %f52, %f52, %f51;
	ld.global.f32 	%f55, [%rd44];
	add.f32 	%f56, %f53, %f55;
	fma.rn.f32 	%f57, %f55, %f55, %f54;
	ld.global.f32 	%f58, [%rd44+4];
	add.f32 	%f59, %f56, %f58;
	fma.rn.f32 	%f60, %f58, %f58, %f57;
	ld.global.f32 	%f61, [%rd44+8];
	add.f32 	%f62, %f59, %f61;
	fma.rn.f32 	%f63, %f61, %f61, %f60;
	ld.global.f32 	%f64, [%rd44+12];
	add.f32 	%f65, %f62, %f64;
	fma.rn.f32 	%f66, %f64, %f64, %f63;
	ld.global.f32 	%f67, [%rd44+16];
	add.f32 	%f68, %f65, %f67;
	fma.rn.f32 	%f69, %f67, %f67, %f66;
	ld.global.f32 	%f70, [%rd44+20];
	add.f32 	%f71, %f68, %f70;
	fma.rn.f32 	%f72, %f70, %f70, %f69;
	ld.global.f32 	%f73, [%rd44+24];
	add.f32 	%f74, %f71, %f73;
	fma.rn.f32 	%f75, %f73, %f73, %f72;
	ld.global.f32 	%f76, [%rd44+28];
	add.f32 	%f132, %f74, %f76;
	fma.rn.f32 	%f133, %f76, %f76, %f75;
	add.s64 	%rd45, %rd45, -16;
	add.s64 	%rd44, %rd44, 64;
	setp.ne.s64 	%p4, %rd45, 0;
	@%p4 bra 	$L__BB0_4;
$L__BB0_5:
	setp.eq.s64 	%p5, %rd4, 0;
	@%p5 bra 	$L__BB0_14;
	and.b64  	%rd12, %rd23, 7;
	setp.lt.u64 	%p6, %rd4, 8;
	@%p6 bra 	$L__BB0_8;
	add.s64 	%rd31, %rd47, %rd3;
	shl.b64 	%rd32, %rd31, 2;
	add.s64 	%rd33, %rd1, %rd32;
	ld.global.f32 	%f78, [%rd33];
	add.f32 	%f79, %f132, %f78;
	fma.rn.f32 	%f80, %f78, %f78, %f133;
	ld.global.f32 	%f81, [%rd33+4];
	add.f32 	%f82, %f79, %f81;
	fma.rn.f32 	%f83, %f81, %f81, %f80;
	ld.global.f32 	%f84, [%rd33+8];
	add.f32 	%f85, %f82, %f84;
	fma.rn.f32 	%f86, %f84, %f84, %f83;
	ld.global.f32 	%f87, [%rd33+12];
	add.f32 	%f88, %f85, %f87;
	fma.rn.f32 	%f89, %f87, %f87, %f86;
	ld.global.f32 	%f90, [%rd33+16];
	add.f32 	%f91, %f88, %f90;
	fma.rn.f32 	%f92, %f90, %f90, %f89;
	ld.global.f32 	%f93, [%rd33+20];
	add.f32 	%f94, %f91, %f93;
	fma.rn.f32 	%f95, %f93, %f93, %f92;
	ld.global.f32 	%f96, [%rd33+24];
	add.f32 	%f97, %f94, %f96;
	fma.rn.f32 	%f98, %f96, %f96, %f95;
	ld.global.f32 	%f99, [%rd33+28];
	add.f32 	%f132, %f97, %f99;
	fma.rn.f32 	%f133, %f99, %f99, %f98;
	add.s64 	%rd47, %rd47, 8;
$L__BB0_8:
	setp.eq.s64 	%p7, %rd12, 0;
	@%p7 bra 	$L__BB0_14;
	and.b64  	%rd49, %rd23, 3;
	setp.lt.u64 	%p8, %rd12, 4;
	@%p8 bra 	$L__BB0_11;
	add.s64 	%rd34, %rd47, %rd3;
	shl.b64 	%rd35, %rd34, 2;
	add.s64 	%rd36, %rd1, %rd35;
	ld.global.f32 	%f101, [%rd36];
	add.f32 	%f102, %f132, %f101;
	fma.rn.f32 	%f103, %f101, %f101, %f133;
	ld.global.f32 	%f104, [%rd36+4];
	add.f32 	%f105, %f102, %f104;
	fma.rn.f32 	%f106, %f104, %f104, %f103;
	ld.global.f32 	%f107, [%rd36+8];
	add.f32 	%f108, %f105, %f107;
	fma.rn.f32 	%f109, %f107, %f107, %f106;
	ld.global.f32 	%f110, [%rd36+12];
	add.f32 	%f132, %f108, %f110;
	fma.rn.f32 	%f133, %f110, %f110, %f109;
	add.s64 	%rd47, %rd47, 4;
$L__BB0_11:
	setp.eq.s64 	%p9, %rd49, 0;
	@%p9 bra 	$L__BB0_14;
	add.s64 	%rd37, %rd47, %rd3;
	shl.b64 	%rd38, %rd37, 2;
	add.s64 	%rd50, %rd1, %rd38;
$L__BB0_13:
	.pragma "nounroll";
	ld.global.f32 	%f111, [%rd50];
	add.f32 	%f132, %f132, %f111;
	fma.rn.f32 	%f133, %f111, %f111, %f133;
	add.s64 	%rd50, %rd50, 4;
	add.s64 	%rd49, %rd49, -1;
	setp.ne.s64 	%p10, %rd49, 0;
	@%p10 bra 	$L__BB0_13;
$L__BB0_14:
	cvt.rn.f32.u64 	%f112, %rd23;
	mul.f32 	%f113, %f133, %f112;
	mul.f32 	%f114, %f132, %f132;
	sub.f32 	%f115, %f113, %f114;
	cvta.to.global.u64 	%rd39, %rd24;
	shl.b64 	%rd40, %rd2, 2;
	add.s64 	%rd41, %rd39, %rd40;
	st.global.f32 	[%rd41], %f132;
	cvta.to.global.u64 	%rd42, %rd25;
	add.s64 	%rd43, %rd42, %rd40;
	st.global.f32 	[%rd43], %f115;
$L__BB0_15:
	ret;

}
	// .globl	makeCorrelation2
.visible .entry makeCorrelation2(
	.param .u64 .ptr .align 1 makeCorrelation2_param_0,
	.param .u64 makeCorrelation2_param_1,
	.param .u64 makeCorrelation2_param_2,
	.param .u64 .ptr .align 1 makeCorrelation2_param_3,
	.param .u64 .ptr .align 1 makeCorrelation2_param_4,
	.param .u64 .ptr .align 1 makeCorrelation2_param_5
)
{
	.reg .pred 	%p<35>;
	.reg .b32 	%r<117>;
	.reg .b32 	%f<137>;
	.reg .b64 	%rd<139>;

	ld.param.u64 	%rd63, [makeCorrelation2_param_0];
	ld.param.u64 	%rd58, [makeCorrelation2_param_1];
	ld.param.u64 	%rd59, [makeCorrelation2_param_2];
	cvta.to.global.u64 	%rd1, %rd63;
	mov.u32 	%r24, %ctaid.x;
	mov.u32 	%r1, %ntid.x;
	mov.u32 	%r2, %tid.x;
	mad.lo.s32 	%r25, %r24, %r1, %r2;
	cvt.u64.u32 	%rd2, %r25;
	mov.u32 	%r26, %ctaid.y;
	mov.u32 	%r27, %ntid.y;
	mov.u32 	%r3, %tid.y;
	mad.lo.s32 	%r28, %r26, %r27, %r3;
	cvt.u64.u32 	%rd3, %r28;
	max.u64 	%rd64, %rd2, %rd3;
	setp.ge.u64 	%p1, %rd64, %rd59;
	setp.le.u32 	%p2, %r28, %r25;
	or.pred  	%p3, %p2, %p1;
	@%p3 bra 	$L__BB1_40;
	mul.lo.s64 	%rd4, %rd58, %rd2;
	mul.lo.s64 	%rd5, %rd58, %rd3;
	setp.ne.s32 	%p4, %r2, 0;
	setp.eq.s64 	%p5, %rd58, 0;
	or.pred  	%p6, %p4, %p5;
	@%p6 bra 	$L__BB1_14;
	add.s32 	%r4, %r3, %r1;
	cvt.u64.u32 	%rd66, %r4;
	mul.lo.s64 	%rd6, %rd58, %rd66;
	add.s64 	%rd67, %rd58, -1;
	and.b64  	%rd7, %rd58, 15;
	setp.lt.u64 	%p7, %rd67, 15;
	mov.b64 	%rd124, 0;
	@%p7 bra 	$L__BB1_5;
	and.b64  	%rd124, %rd58, -16;
	shl.b64 	%rd68, %rd5, 2;
	add.s64 	%rd69, %rd68, %rd1;
	add.s64 	%rd121, %rd69, 32;
	cvt.u32.u64 	%r29, %rd58;
	mul.lo.s32 	%r30, %r4, %r29;
	shl.b32 	%r31, %r30, 2;
	mov.u32 	%r32, cache;
	add.s32 	%r33, %r31, %r32;
	add.s32 	%r111, %r33, 32;
	mov.u64 	%rd122, %rd124;
$L__BB1_4:
	.pragma "nounroll";
	ld.global.f32 	%f13, [%rd121+-32];
	st.shared.f32 	[%r111+-32], %f13;
	ld.global.f32 	%f14, [%rd121+-28];
	st.shared.f32 	[%r111+-28], %f14;
	ld.global.f32 	%f15, [%rd121+-24];
	st.shared.f32 	[%r111+-24], %f15;
	ld.global.f32 	%f16, [%rd121+-20];
	st.shared.f32 	[%r111+-20], %f16;
	ld.global.f32 	%f17, [%rd121+-16];
	st.shared.f32 	[%r111+-16], %f17;
	ld.global.f32 	%f18, [%rd121+-12];
	st.shared.f32 	[%r111+-12], %f18;
	ld.global.f32 	%f19, [%rd121+-8];
	st.shared.f32 	[%r111+-8], %f19;
	ld.global.f32 	%f20, [%rd121+-4];
	st.shared.f32 	[%r111+-4], %f20;
	ld.global.f32 	%f21, [%rd121];
	st.shared.f32 	[%r111], %f21;
	ld.global.f32 	%f22, [%rd121+4];
	st.shared.f32 	[%r111+4], %f22;
	ld.global.f32 	%f23, [%rd121+8];
	st.shared.f32 	[%r111+8], %f23;
	ld.global.f32 	%f24, [%rd121+12];
	st.shared.f32 	[%r111+12], %f24;
	ld.global.f32 	%f25, [%rd121+16];
	st.shared.f32 	[%r111+16], %f25;
	ld.global.f32 	%f26, [%rd121+20];
	st.shared.f32 	[%r111+20], %f26;
	ld.global.f32 	%f27, [%rd121+24];
	st.shared.f32 	[%r111+24], %f27;
	ld.global.f32 	%f28, [%rd121+28];
	st.shared.f32 	[%r111+28], %f28;
	add.s64 	%rd122, %rd122, -16;
	add.s64 	%rd121, %rd121, 64;
	add.s32 	%r111, %r111, 64;
	setp.ne.s64 	%p8, %rd122, 0;
	@%p8 bra 	$L__BB1_4;
$L__BB1_5:
	setp.eq.s64 	%p9, %rd7, 0;
	@%p9 bra 	$L__BB1_14;
	and.b64  	%rd15, %rd58, 7;
	setp.lt.u64 	%p10, %rd7, 8;
	@%p10 bra 	$L__BB1_8;
	add.s64 	%rd70, %rd124, %rd5;
	shl.b64 	%rd71, %rd70, 2;
	add.s64 	%rd72, %rd1, %rd71;
	ld.global.f32 	%f29, [%rd72];
	cvt.u32.u64 	%r34, %rd6;
	cvt.u32.u64 	%r35, %rd124;
	add.s32 	%r36, %r35, %r34;
	shl.b32 	%r37, %r36, 2;
	mov.u32 	%r38, cache;
	add.s32 	%r39, %r38, %r37;
	st.shared.f32 	[%r39], %f29;
	ld.global.f32 	%f30, [%rd72+4];
	st.shared.f32 	[%r39+4], %f30;
	ld.global.f32 	%f31, [%rd72+8];
	st.shared.f32 	[%r39+8], %f31;
	ld.global.f32 	%f32, [%rd72+12];
	st.shared.f32 	[%r39+12], %f32;
	ld.global.f32 	%f33, [%rd72+16];
	st.shared.f32 	[%r39+16], %f33;
	ld.global.f32 	%f34, [%rd72+20];
	st.shared.f32 	[%r39+20], %f34;
	ld.global.f32 	%f35, [%rd72+24];
	st.shared.f32 	[%r39+24], %f35;
	ld.global.f32 	%f36, [%rd72+28];
	st.shared.f32 	[%r39+28], %f36;
	add.s64 	%rd124, %rd124, 8;
$L__BB1_8:
	setp.eq.s64 	%p11, %rd15, 0;
	@%p11 bra 	$L__BB1_14;
	and.b64  	%rd126, %rd58, 3;
	setp.lt.u64 	%p12, %rd15, 4;
	@%p12 bra 	$L__BB1_11;
	add.s64 	%rd73, %rd124, %rd5;
	shl.b64 	%rd74, %rd73, 2;
	add.s64 	%rd75, %rd1, %rd74;
	ld.global.f32 	%f37, [%rd75];
	cvt.u32.u64 	%r40, %rd6;
	cvt.u32.u64 	%r41, %rd124;
	add.s32 	%r42, %r41, %r40;
	shl.b32 	%r43, %r42, 2;
	mov.u32 	%r44, cache;
	add.s32 	%r45, %r44, %r43;
	st.shared.f32 	[%r45], %f37;
	ld.global.f32 	%f38, [%rd75+4];
	st.shared.f32 	[%r45+4], %f38;
	ld.global.f32 	%f39, [%rd75+8];
	st.shared.f32 	[%r45+8], %f39;
	ld.global.f32 	%f40, [%rd75+12];
	st.shared.f32 	[%r45+12], %f40;
	add.s64 	%rd124, %rd124, 4;
$L__BB1_11:
	setp.eq.s64 	%p13, %rd126, 0;
	@%p13 bra 	$L__BB1_14;
	cvt.u32.u64 	%r46, %rd58;
	cvt.u32.u64 	%r47, %rd124;
	mad.lo.s32 	%r48, %r4, %r46, %r47;
	shl.b32 	%r49, %r48, 2;
	mov.u32 	%r50, cache;
	add.s32 	%r112, %r50, %r49;
	add.s64 	%rd76, %rd124, %rd5;
	shl.b64 	%rd77, %rd76, 2;
	add.s64 	%rd127, %rd1, %rd77;
$L__BB1_13:
	.pragma "nounroll";
	ld.global.f32 	%f41, [%rd127];
	st.shared.f32 	[%r112], %f41;
	add.s32 	%r112, %r112, 4;
	add.s64 	%rd127, %rd127, 4;
	add.s64 	%rd126, %rd126, -1;
	setp.ne.s64 	%p14, %rd126, 0;
	@%p14 bra 	$L__BB1_13;
$L__BB1_14:
	setp.eq.s64 	%p15, %rd58, 0;
	setp.ne.s32 	%p16, %r3, 0;
	or.pred  	%p17, %p16, %p15;
	@%p17 bra 	$L__BB1_27;
	cvt.u64.u32 	%rd79, %r2;
	mul.lo.s64 	%rd26, %rd58, %rd79;
	add.s64 	%rd80, %rd58, -1;
	and.b64  	%rd27, %rd58, 15;
	setp.lt.u64 	%p18, %rd80, 15;
	mov.b64 	%rd131, 0;
	@%p18 bra 	$L__BB1_18;
	and.b64  	%rd131, %rd58, -16;
	shl.b64 	%rd81, %rd4, 2;
	add.s64 	%rd82, %rd81, %rd1;
	add.s64 	%rd128, %rd82, 32;
	cvt.u32.u64 	%r51, %rd58;
	mul.lo.s32 	%r52, %r2, %r51;
	shl.b32 	%r53, %r52, 2;
	mov.u32 	%r54, cache;
	add.s32 	%r55, %r53, %r54;
	add.s32 	%r113, %r55, 32;
	mov.u64 	%rd129, %rd131;
$L__BB1_17:
	.pragma "nounroll";
	ld.global.f32 	%f42, [%rd128+-32];
	st.shared.f32 	[%r113+-32], %f42;
	ld.global.f32 	%f43, [%rd128+-28];
	st.shared.f32 	[%r113+-28], %f43;
	ld.global.f32 	%f44, [%rd128+-24];
	st.shared.f32 	[%r113+-24], %f44;
	ld.global.f32 	%f45, [%rd128+-20];
	st.shared.f32 	[%r113+-20], %f45;
	ld.global.f32 	%f46, [%rd128+-16];
	st.shared.f32 	[%r113+-16], %f46;
	ld.global.f32 	%f47, [%rd128+-12];
	st.shared.f32 	[%r113+-12], %f47;
	ld.global.f32 	%f48, [%rd128+-8];
	st.shared.f32 	[%r113+-8], %f48;
	ld.global.f32 	%f49, [%rd128+-4];
	st.shared.f32 	[%r113+-4], %f49;
	ld.global.f32 	%f50, [%rd128];
	st.shared.f32 	[%r113], %f50;
	ld.global.f32 	%f51, [%rd128+4];
	st.shared.f32 	[%r113+4], %f51;
	ld.global.f32 	%f52, [%rd128+8];
	st.shared.f32 	[%r113+8], %f52;
	ld.global.f32 	%f53, [%rd128+12];
	st.shared.f32 	[%r113+12], %f53;
	ld.global.f32 	%f54, [%rd128+16];
	st.shared.f32 	[%r113+16], %f54;
	ld.global.f32 	%f55, [%rd128+20];
	st.shared.f32 	[%r113+20], %f55;
	ld.global.f32 	%f56, [%rd128+24];
	st.shared.f32 	[%r113+24], %f56;
	ld.global.f32 	%f57, [%rd128+28];
	st.shared.f32 	[%r113+28], %f57;
	add.s64 	%rd129, %rd129, -16;
	add.s64 	%rd128, %rd128, 64;
	add.s32 	%r113, %r113, 64;
	setp.ne.s64 	%p19, %rd129, 0;
	@%p19 bra 	$L__BB1_17;
$L__BB1_18:
	setp.eq.s64 	%p20, %rd27, 0;
	@%p20 bra 	$L__BB1_27;
	and.b64  	%rd35, %rd58, 7;
	setp.lt.u64 	%p21, %rd27, 8;
	@%p21 bra 	$L__BB1_21;
	add.s64 	%rd83, %rd131, %rd4;
	shl.b64 	%rd84, %rd83, 2;
	add.s64 	%rd85, %rd1, %rd84;
	ld.global.f32 	%f58, [%rd85];
	cvt.u32.u64 	%r56, %rd26;
	cvt.u32.u64 	%r57, %rd131;
	add.s32 	%r58, %r57, %r56;
	shl.b32 	%r59, %r58, 2;
	mov.u32 	%r60, cache;
	add.s32 	%r61, %r60, %r59;
	st.shared.f32 	[%r61], %f58;
	ld.global.f32 	%f59, [%rd85+4];
	st.shared.f32 	[%r61+4], %f59;
	ld.global.f32 	%f60, [%rd85+8];
	st.shared.f32 	[%r61+8], %f60;
	ld.global.f32 	%f61, [%rd85+12];
	st.shared.f32 	[%r61+12], %f61;
	ld.global.f32 	%f62, [%rd85+16];
	st.shared.f32 	[%r61+16], %f62;
	ld.global.f32 	%f63, [%rd85+20];
	st.shared.f32 	[%r61+20], %f63;
	ld.global.f32 	%f64, [%rd85+24];
	st.shared.f32 	[%r61+24], %f64;
	ld.global.f32 	%f65, [%rd85+28];
	st.shared.f32 	[%r61+28], %f65;
	add.s64 	%rd131, %rd131, 8;
$L__BB1_21:
	setp.eq.s64 	%p22, %rd35, 0;
	@%p22 bra 	$L__BB1_27;
	and.b64  	%rd133, %rd58, 3;
	setp.lt.u64 	%p23, %rd35, 4;
	@%p23 bra 	$L__BB1_24;
	add.s64 	%rd86, %rd131, %rd4;
	shl.b64 	%rd87, %rd86, 2;
	add.s64 	%rd88, %rd1, %rd87;
	ld.global.f32 	%f66, [%rd88];
	cvt.u32.u64 	%r62, %rd26;
	cvt.u32.u64 	%r63, %rd131;
	add.s32 	%r64, %r63, %r62;
	shl.b32 	%r65, %r64, 2;
	mov.u32 	%r66, cache;
	add.s32 	%r67, %r66, %r65;
	st.shared.f32 	[%r67], %f66;
	ld.global.f32 	%f67, [%rd88+4];
	st.shared.f32 	[%r67+4], %f67;
	ld.global.f32 	%f68, [%rd88+8];
	st.shared.f32 	[%r67+8], %f68;
	ld.global.f32 	%f69, [%rd88+12];
	st.shared.f32 	[%r67+12], %f69;
	add.s64 	%rd131, %rd131, 4;
$L__BB1_24:
	setp.eq.s64 	%p24, %rd133, 0;
	@%p24 bra 	$L__BB1_27;
	cvt.u32.u64 	%r68, %rd58;
	cvt.u32.u64 	%r69, %rd131;
	mad.lo.s32 	%r70, %r2, %r68, %r69;
	shl.b32 	%r71, %r70, 2;
	mov.u32 	%r72, cache;
	add.s32 	%r114, %r72, %r71;
	add.s64 	%rd89, %rd131, %rd4;
	shl.b64 	%rd90, %rd89, 2;
	add.s64 	%rd134, %rd1, %rd90;
$L__BB1_26:
	.pragma "nounroll";
	ld.global.f32 	%f70, [%rd134];
	st.shared.f32 	[%r114], %f70;
	add.s32 	%r114, %r114, 4;
	add.s64 	%rd134, %rd134, 4;
	add.s64 	%rd133, %rd133, -1;
	setp.ne.s64 	%p25, %rd133, 0;
	@%p25 bra 	$L__BB1_26;
$L__BB1_27:
	setp.eq.s64 	%p26, %rd58, 0;
	bar.sync 	0;
	mov.f32 	%f136, 0f00000000;
	@%p26 bra 	$L__BB1_39;
	cvt.u64.u32 	%rd92, %r2;
	mul.lo.s64 	%rd46, %rd58, %rd92;
	add.s32 	%r17, %r3, %r1;
	cvt.u64.u32 	%rd93, %r17;
	mul.lo.s64 	%rd47, %rd58, %rd93;
	and.b64  	%rd48, %rd58, 7;
	setp.lt.u64 	%p27, %rd58, 8;
	mov.f32 	%f136, 0f00000000;
	mov.b64 	%rd137, 0;
	@%p27 bra 	$L__BB1_31;
	and.b64  	%rd137, %rd58, -8;
	cvt.u32.u64 	%r73, %rd58;
	mul.lo.s32 	%r74, %r2, %r73;
	shl.b32 	%r75, %r74, 2;
	mov.u32 	%r76, cache;
	add.s32 	%r77, %r75, %r76;
	add.s32 	%r116, %r77, 16;
	mul.lo.s32 	%r78, %r17, %r73;
	shl.b32 	%r79, %r78, 2;
	add.s32 	%r80, %r79, %r76;
	add.s32 	%r115, %r80, 16;
	mov.f32 	%f136, 0f00000000;
	mov.u64 	%rd135, %rd137;
$L__BB1_30:
	.pragma "nounroll";
	ld.shared.f32 	%f75, [%r116+-16];
	ld.shared.f32 	%f76, [%r115+-16];
	fma.rn.f32 	%f77, %f75, %f76, %f136;
	ld.shared.f32 	%f78, [%r116+-12];
	ld.shared.f32 	%f79, [%r115+-12];
	fma.rn.f32 	%f80, %f78, %f79, %f77;
	ld.shared.f32 	%f81, [%r116+-8];
	ld.shared.f32 	%f82, [%r115+-8];
	fma.rn.f32 	%f83, %f81, %f82, %f80;
	ld.shared.f32 	%f84, [%r116+-4];
	ld.shared.f32 	%f85, [%r115+-4];
	fma.rn.f32 	%f86, %f84, %f85, %f83;
	ld.shared.f32 	%f87, [%r116];
	ld.shared.f32 	%f88, [%r115];
	fma.rn.f32 	%f89, %f87, %f88, %f86;
	ld.shared.f32 	%f90, [%r116+4];
	ld.shared.f32 	%f91, [%r115+4];
	fma.rn.f32 	%f92, %f90, %f91, %f89;
	ld.shared.f32 	%f93, [%r116+8];
	ld.shared.f32 	%f94, [%r115+8];
	fma.rn.f32 	%f95, %f93, %f94, %f92;
	ld.shared.f32 	%f96, [%r116+12];
	ld.shared.f32 	%f97, [%r115+12];
	fma.rn.f32 	%f136, %f96, %f97, %f95;
	add.s64 	%rd135, %rd135, -8;
	add.s32 	%r116, %r116, 32;
	add.s32 	%r115, %r115, 32;
	setp.ne.s64 	%p28, %rd135, 0;
	@%p28 bra 	$L__BB1_30;
$L__BB1_31:
	setp.eq.s64 	%p29, %rd48, 0;
	@%p29 bra 	$L__BB1_39;
	and.b64  	%rd53, %rd58, 3;
	setp.lt.u64 	%p30, %rd48, 4;
	@%p30 bra 	$L__BB1_34;
	cvt.u32.u64 	%r81, %rd46;
	cvt.u32.u64 	%r82, %rd137;
	add.s32 	%r83, %r82, %r81;
	shl.b32 	%r84, %r83, 2;
	mov.u32 	%r85, cache;
	add.s32 	%r86, %r85, %r84;
	ld.shared.f32 	%f99, [%r86];
	cvt.u32.u64 	%r87, %rd47;
	add.s32 	%r88, %r82, %r87;
	shl.b32 	%r89, %r88, 2;
	add.s32 	%r90, %r85, %r89;
	ld.shared.f32 	%f100, [%r90];
	fma.rn.f32 	%f101, %f99, %f100, %f136;
	ld.shared.f32 	%f102, [%r86+4];
	ld.shared.f32 	%f103, [%r90+4];
	fma.rn.f32 	%f104, %f102, %f103, %f101;
	ld.shared.f32 	%f105, [%r86+8];
	ld.shared.f32 	%f106, [%r90+8];
	fma.rn.f32 	%f107, %f105, %f106, %f104;
	ld.shared.f32 	%f108, [%r86+12];
	ld.shared.f32 	%f109, [%r90+12];
	fma.rn.f32 	%f136, %f108, %f109, %f107;
	add.s64 	%rd137, %rd137, 4;
$L__BB1_34:
	setp.eq.s64 	%p31, %rd53, 0;
	@%p31 bra 	$L__BB1_39;
	setp.eq.s64 	%p32, %rd53, 1;
	@%p32 bra 	$L__BB1_37;
	cvt.u32.u64 	%r91, %rd46;
	cvt.u32.u64 	%r92, %rd137;
	add.s32 	%r93, %r92, %r91;
	shl.b32 	%r94, %r93, 2;
	mov.u32 	%r95, cache;
	add.s32 	%r96, %r95, %r94;
	ld.shared.f32 	%f111, [%r96];
	cvt.u32.u64 	%r97, %rd47;
	add.s32 	%r98, %r92, %r97;
	shl.b32 	%r99, %r98, 2;
	add.s32 	%r100, %r95, %r99;
	ld.shared.f32 	%f112, [%r100];
	fma.rn.f32 	%f113, %f111, %f112, %f136;
	ld.shared.f32 	%f114, [%r96+4];
	ld.shared.f32 	%f115, [%r100+4];
	fma.rn.f32 	%f136, %f114, %f115, %f113;
	add.s64 	%rd137, %rd137, 2;
$L__BB1_37:
	and.b64  	%rd94, %rd58, 1;
	setp.eq.b64 	%p33, %rd94, 1;
	not.pred 	%p34, %p33;
	@%p34 bra 	$L__BB1_39;
	cvt.u32.u64 	%r101, %rd46;
	cvt.u32.u64 	%r102, %rd137;
	add.s32 	%r103, %r102, %r101;
	shl.b32 	%r104, %r103, 2;
	mov.u32 	%r105, cache;
	add.s32 	%r106, %r105, %r104;
	ld.shared.f32 	%f116, [%r106];
	cvt.u32.u64 	%r107, %rd47;
	add.s32 	%r108, %r102, %r107;
	shl.b32 	%r109, %r108, 2;
	add.s32 	%r110, %r105, %r109;
	ld.shared.f32 	%f117, [%r110];
	fma.rn.f32 	%f136, %f116, %f117, %f136;
$L__BB1_39:
	ld.param.u64 	%rd120, [makeCorrelation2_param_5];
	ld.param.u64 	%rd119, [makeCorrelation2_param_4];
	ld.param.u64 	%rd118, [makeCorrelation2_param_3];
	cvta.to.global.u64 	%rd95, %rd119;
	cvta.to.global.u64 	%rd96, %rd118;
	shl.b64 	%rd97, %rd2, 2;
	add.s64 	%rd98, %rd96, %rd97;
	ld.global.f32 	%f118, [%rd98];
	shl.b64 	%rd99, %rd3, 2;
	add.s64 	%rd100, %rd96, %rd99;
	ld.global.f32 	%f119, [%rd100];
	cvt.rn.f32.u64 	%f120, %rd58;
	mul.f32 	%f121, %f136, %f120;
	mul.f32 	%f122, %f118, %f119;
	sub.f32 	%f123, %f121, %f122;
	add.s64 	%rd101, %rd95, %rd97;
	ld.global.f32 	%f124, [%rd101];
	add.s64 	%rd102, %rd95, %rd99;
	ld.global.f32 	%f125, [%rd102];
	mul.f32 	%f126, %f124, %f125;
	sqrt.rn.f32 	%f127, %f126;
	div.rn.f32 	%f128, %f123, %f127;
	add.s64 	%rd103, %rd59, -1;
	mul.lo.s64 	%rd104, %rd103, %rd59;
	shr.u64 	%rd105, %rd104, 1;
	sub.s64 	%rd106, %rd59, %rd2;
	not.b64 	%rd107, %rd2;
	add.s64 	%rd108, %rd59, %rd107;
	mul.lo.s64 	%rd109, %rd106, %rd108;
	shr.u64 	%rd110, %rd109, 1;
	add.s64 	%rd111, %rd105, %rd3;
	add.s64 	%rd112, %rd110, %rd2;
	not.b64 	%rd113, %rd112;
	add.s64 	%rd114, %rd111, %rd113;
	cvta.to.global.u64 	%rd115, %rd120;
	shl.b64 	%rd116, %rd114, 2;
	add.s64 	%rd117, %rd115, %rd116;
	st.global.f32 	[%rd117], %f128;
$L__BB1_40:
	ret;

}
	// .globl	makeCorrelation
.visible .entry makeCorrelation(
	.param .u64 .ptr .align 1 makeCorrelation_param_0,
	.param .u64 makeCorrelation_param_1,
	.param .u64 makeCorrelation_param_2,
	.param .u64 .ptr .align 1 makeCorrelation_param_3,
	.param .u64 .ptr .align 1 makeCorrelation_param_4,
	.param .u64 .ptr .align 1 makeCorrelation_param_5
)
{
	.reg .pred 	%p<13>;
	.reg .b32 	%r<9>;
	.reg .b32 	%f<79>;
	.reg .b64 	%rd<84>;

	ld.param.u64 	%rd27, [makeCorrelation_param_0];
	ld.param.u64 	%rd22, [makeCorrelation_param_1];
	ld.param.u64 	%rd23, [makeCorrelation_param_2];
	ld.param.u64 	%rd26, [makeCorrelation_param_5];
	cvta.to.global.u64 	%rd1, %rd27;
	mov.u32 	%r1, %ctaid.x;
	mov.u32 	%r2, %ntid.x;
	mov.u32 	%r3, %tid.x;
	mad.lo.s32 	%r4, %r1, %r2, %r3;
	cvt.u64.u32 	%rd2, %r4;
	mov.u32 	%r5, %ctaid.y;
	mov.u32 	%r6, %ntid.y;
	mov.u32 	%r7, %tid.y;
	mad.lo.s32 	%r8, %r5, %r6, %r7;
	cvt.u64.u32 	%rd3, %r8;
	max.u64 	%rd28, %rd2, %rd3;
	setp.ge.u64 	%p1, %rd28, %rd23;
	setp.le.u32 	%p2, %r8, %r4;
	or.pred  	%p3, %p2, %p1;
	@%p3 bra 	$L__BB2_14;
	mul.lo.s64 	%rd4, %rd22, %rd2;
	mul.lo.s64 	%rd5, %rd22, %rd3;
	setp.eq.s64 	%p4, %rd22, 0;
	mov.f32 	%f78, 0f00000000;
	@%p4 bra 	$L__BB2_13;
	and.b64  	%rd6, %rd22, 7;
	setp.lt.u64 	%p5, %rd22, 8;
	mov.f32 	%f78, 0f00000000;
	mov.b64 	%rd82, 0;
	@%p5 bra 	$L__BB2_5;
	and.b64  	%rd82, %rd22, -8;
	shl.b64 	%rd30, %rd4, 2;
	add.s64 	%rd31, %rd30, %rd1;
	add.s64 	%rd79, %rd31, 16;
	shl.b64 	%rd32, %rd5, 2;
	add.s64 	%rd33, %rd32, %rd1;
	add.s64 	%rd78, %rd33, 16;
	mov.f32 	%f78, 0f00000000;
	mov.u64 	%rd80, %rd82;
$L__BB2_4:
	.pragma "nounroll";
	ld.global.f32 	%f17, [%rd79+-16];
	ld.global.f32 	%f18, [%rd78+-16];
	fma.rn.f32 	%f19, %f17, %f18, %f78;
	ld.global.f32 	%f20, [%rd79+-12];
	ld.global.f32 	%f21, [%rd78+-12];
	fma.rn.f32 	%f22, %f20, %f21, %f19;
	ld.global.f32 	%f23, [%rd79+-8];
	ld.global.f32 	%f24, [%rd78+-8];
	fma.rn.f32 	%f25, %f23, %f24, %f22;
	ld.global.f32 	%f26, [%rd79+-4];
	ld.global.f32 	%f27, [%rd78+-4];
	fma.rn.f32 	%f28, %f26, %f27, %f25;
	ld.global.f32 	%f29, [%rd79];
	ld.global.f32 	%f30, [%rd78];
	fma.rn.f32 	%f31, %f29, %f30, %f28;
	ld.global.f32 	%f32, [%rd79+4];
	ld.global.f32 	%f33, [%rd78+4];
	fma.rn.f32 	%f34, %f32, %f33, %f31;
	ld.global.f32 	%f35, [%rd79+8];
	ld.global.f32 	%f36, [%rd78+8];
	fma.rn.f32 	%f37, %f35, %f36, %f34;
	ld.global.f32 	%f38, [%rd79+12];
	ld.global.f32 	%f39, [%rd78+12];
	fma.rn.f32 	%f78, %f38, %f39, %f37;
	add.s64 	%rd80, %rd80, -8;
	add.s64 	%rd79, %rd79, 32;
	add.s64 	%rd78, %rd78, 32;
	setp.ne.s64 	%p6, %rd80, 0;
	@%p6 bra 	$L__BB2_4;
$L__BB2_5:
	setp.eq.s64 	%p7, %rd6, 0;
	@%p7 bra 	$L__BB2_13;
	and.b64  	%rd17, %rd22, 3;
	setp.lt.u64 	%p8, %rd6, 4;
	@%p8 bra 	$L__BB2_8;
	add.s64 	%rd34, %rd82, %rd4;
	shl.b64 	%rd35, %rd34, 2;
	add.s64 	%rd36, %rd1, %rd35;
	ld.global.f32 	%f41, [%rd36];
	add.s64 	%rd37, %rd82, %rd5;
	shl.b64 	%rd38, %rd37, 2;
	add.s64 	%rd39, %rd1, %rd38;
	ld.global.f32 	%f42, [%rd39];
	fma.rn.f32 	%f43, %f41, %f42, %f78;
	ld.global.f32 	%f44, [%rd36+4];
	ld.global.f32 	%f45, [%rd39+4];
	fma.rn.f32 	%f46, %f44, %f45, %f43;
	ld.global.f32 	%f47, [%rd36+8];
	ld.global.f32 	%f48, [%rd39+8];
	fma.rn.f32 	%f49, %f47, %f48, %f46;
	ld.global.f32 	%f50, [%rd36+12];
	ld.global.f32 	%f51, [%rd39+12];
	fma.rn.f32 	%f78, %f50, %f51, %f49;
	add.s64 	%rd82, %rd82, 4;
$L__BB2_8:
	setp.eq.s64 	%p9, %rd17, 0;
	@%p9 bra 	$L__BB2_13;
	setp.eq.s64 	%p10, %rd17, 1;
	@%p10 bra 	$L__BB2_11;
	add.s64 	%rd40, %rd82, %rd4;
	shl.b64 	%rd41, %rd40, 2;
	add.s64 	%rd42, %rd1, %rd41;
	ld.global.f32 	%f53, [%rd42];
	add.s64 	%rd43, %rd82, %rd5;
	shl.b64 	%rd44, %rd43, 2;
	add.s64 	%rd45, %rd1, %rd44;
	ld.global.f32 	%f54, [%rd45];
	fma.rn.f32 	%f55, %f53, %f54, %f78;
	ld.global.f32 	%f56, [%rd42+4];
	ld.global.f32 	%f57, [%rd45+4];
	fma.rn.f32 	%f78, %f56, %f57, %f55;
	add.s64 	%rd82, %rd82, 2;
$L__BB2_11:
	and.b64  	%rd46, %rd22, 1;
	setp.eq.b64 	%p11, %rd46, 1;
	not.pred 	%p12, %p11;
	@%p12 bra 	$L__BB2_13;
	add.s64 	%rd47, %rd82, %rd4;
	shl.b64 	%rd48, %rd47, 2;
	add.s64 	%rd49, %rd1, %rd48;
	ld.global.f32 	%f58, [%rd49];
	add.s64 	%rd50, %rd82, %rd5;
	shl.b64 	%rd51, %rd50, 2;
	add.s64 	%rd52, %rd1, %rd51;
	ld.global.f32 	%f59, [%rd52];
	fma.rn.f32 	%f78, %f58, %f59, %f78;
$L__BB2_13:
	ld.param.u64 	%rd77, [makeCorrelation_param_4];
	ld.param.u64 	%rd76, [makeCorrelation_param_3];
	cvta.to.global.u64 	%rd53, %rd77;
	cvta.to.global.u64 	%rd54, %rd76;
	shl.b64 	%rd55, %rd2, 2;
	add.s64 	%rd56, %rd54, %rd55;
	ld.global.f32 	%f60, [%rd56];
	shl.b64 	%rd57, %rd3, 2;
	add.s64 	%rd58, %rd54, %rd57;
	ld.global.f32 	%f61, [%rd58];
	cvt.rn.f32.u64 	%f62, %rd22;
	mul.f32 	%f63, %f78, %f62;
	mul.f32 	%f64, %f60, %f61;
	sub.f32 	%f65, %f63, %f64;
	add.s64 	%rd59, %rd53, %rd55;
	ld.global.f32 	%f66, [%rd59];
	add.s64 	%rd60, %rd53, %rd57;
	ld.global.f32 	%f67, [%rd60];
	mul.f32 	%f68, %f66, %f67;
	sqrt.rn.f32 	%f69, %f68;
	div.rn.f32 	%f70, %f65, %f69;
	add.s64 	%rd61, %rd23, -1;
	mul.lo.s64 	%rd62, %rd61, %rd23;
	shr.u64 	%rd63, %rd62, 1;
	sub.s64 	%rd64, %rd23, %rd2;
	not.b64 	%rd65, %rd2;
	add.s64 	%rd66, %rd23, %rd65;
	mul.lo.s64 	%rd67, %rd64, %rd66;
	shr.u64 	%rd68, %rd67, 1;
	add.s64 	%rd69, %rd63, %rd3;
	add.s64 	%rd70, %rd68, %rd2;
	not.b64 	%rd71, %rd70;
	add.s64 	%rd72, %rd69, %rd71;
	cvta.to.global.u64 	%rd73, %rd26;
	shl.b64 	%rd74, %rd72, 2;
	add.s64 	%rd75, %rd73, %rd74;
	st.global.f32 	[%rd75], %f70;
$L__BB2_14:
	ret;

}


// ===== COMPILED SASS (sm_100) =====

	.target	sm_100

	.elftype	@"ET_EXEC"


//--------------------- .note.nv.tkinfo           --------------------------
	.section	.note.nv.tkinfo,"",@"SHT_NOTE"
	.sectionflags	@"SHF_NOTE_NV_TKINFO"
	.tkinfo
        /*0018*/ 	.word	0x00000002
        /*0030*/ 	.string	""
        /*0030*/ 	.string	"ptxas"
        /*0030*/ 	.string	"Cuda compilation tools, release 13.0, V13.0.88"
        /*0030*/ 	.string	"Build cuda_13.0.r13.0/compiler.36424714_0"
        /*0030*/ 	.string	"-arch sm_100 -m 64 "



//--------------------- .note.nv.cuinfo           --------------------------
	.section	.note.nv.cuinfo,"",@"SHT_NOTE"
	.sectionflags	@"SHF_NOTE_NV_CUINFO"
        /*0018*/ 	.short	0x0002
        /*001a*/ 	.short	0x0064
        /*001c*/ 	.short	0x0082
	.zero		2


//--------------------- .nv.info                  --------------------------
	.section	.nv.info,"",@"SHT_CUDA_INFO"
	.align	4


	//----- nvinfo : EIATTR_REGCOUNT
	.align		4
        /*0000*/ 	.byte	0x04, 0x2f
        /*0002*/ 	.short	(.L_1 - .L_0)
	.align		4
.L_0:
        /*0004*/ 	.word	index@(makePresumSingle)
        /*0008*/ 	.word	0x0000001f


	//----- nvinfo : EIATTR_FRAME_SIZE
	.align		4
.L_1:
        /*000c*/ 	.byte	0x04, 0x11
        /*000e*/ 	.short	(.L_3 - .L_2)
	.align		4
.L_2:
        /*0010*/ 	.word	index@(makePresumSingle)
        /*0014*/ 	.word	0x00000000


	//----- nvinfo : EIATTR_REGCOUNT
	.align		4
.L_3:
        /*0018*/ 	.byte	0x04, 0x2f
        /*001a*/ 	.short	(.L_5 - .L_4)
	.align		4
.L_4:
        /*001c*/ 	.word	index@(makeCorrelation2)
        /*0020*/ 	.word	0x00000020


	//----- nvinfo : EIATTR_FRAME_SIZE
	.align		4
.L_5:
        /*0024*/ 	.byte	0x04, 0x11
        /*0026*/ 	.short	(.L_7 - .L_6)
	.align		4
.L_6:
        /*0028*/ 	.word	index@($__internal_3_$__cuda_sm3x_div_rn_noftz_f32_slowpath)
        /*002c*/ 	.word	0x00000000


	//----- nvinfo : EIATTR_FRAME_SIZE
	.align		4
.L_7:
        /*0030*/ 	.byte	0x04, 0x11
        /*0032*/ 	.short	(.L_9 - .L_8)
	.align		4
.L_8:
        /*0034*/ 	.word	index@($__internal_2_$__cuda_sm20_sqrt_rn_f32_slowpath)
        /*0038*/ 	.word	0x00000000


	//----- nvinfo : EIATTR_FRAME_SIZE
	.align		4
.L_9:
        /*003c*/ 	.byte	0x04, 0x11
        /*003e*/ 	.short	(.L_11 - .L_10)
	.align		4
.L_10:
        /*0040*/ 	.word	index@(makeCorrelation2)
        /*0044*/ 	.word	0x00000000


	//----- nvinfo : EIATTR_REGCOUNT
	.align		4
.L_11:
        /*0048*/ 	.byte	0x04, 0x2f
        /*004a*/ 	.short	(.L_13 - .L_12)
	.align		4
.L_12:
        /*004c*/ 	.word	index@(makeCorrelation)
        /*0050*/ 	.word	0x0000001d


	//----- nvinfo : EIATTR_FRAME_SIZE
	.align		4
.L_13:
        /*0054*/ 	.byte	0x04, 0x11
        /*0056*/ 	.short	(.L_15 - .L_14)
	.align		4
.L_14:
        /*0058*/ 	.word	index@($__internal_1_$__cuda_sm3x_div_rn_noftz_f32_slowpath)
        /*005c*/ 	.word	0x00000000


	//----- nvinfo : EIATTR_FRAME_SIZE
	.align		4
.L_15:
        /*0060*/ 	.byte	0x04, 0x11
        /*0062*/ 	.short	(.L_17 - .L_16)
	.align		4
.L_16:
        /*0064*/ 	.word	index@($__internal_0_$__cuda_sm20_sqrt_rn_f32_slowpath)
        /*0068*/ 	.word	0x00000000


	//----- nvinfo : EIATTR_FRAME_SIZE
	.align		4
.L_17:
        /*006c*/ 	.byte	0x04, 0x11
        /*006e*/ 	.short	(.L_19 - .L_18)
	.align		4
.L_18:
        /*0070*/ 	.word	index@(makeCorrelation)
        /*0074*/ 	.word	0x00000000


	//----- nvinfo : EIATTR_MIN_STACK_SIZE
	.align		4
.L_19:
        /*0078*/ 	.byte	0x04, 0x12
        /*007a*/ 	.short	(.L_21 - .L_20)
	.align		4
.L_20:
        /*007c*/ 	.word	index@(makeCorrelation)
        /*0080*/ 	.word	0x00000000


	//----- nvinfo : EIATTR_MIN_STACK_SIZE
	.align		4
.L_21:
        /*0084*/ 	.byte	0x04, 0x12
        /*0086*/ 	.short	(.L_23 - .L_22)
	.align		4
.L_22:
        /*0088*/ 	.word	index@(makeCorrelation2)
        /*008c*/ 	.word	0x00000000


	//----- nvinfo : EIATTR_MIN_STACK_SIZE
	.align		4
.L_23:
        /*0090*/ 	.byte	0x04, 0x12
        /*0092*/ 	.short	(.L_25 - .L_24)
	.align		4
.L_24:
        /*0094*/ 	.word	index@(makePresumSingle)
        /*0098*/ 	.word	0x00000000
.L_25:


//--------------------- .nv.compat                --------------------------
	.section	.nv.compat,"",@"SHT_CUDA_COMPAT_INFO"
	.align	4
        /*0000*/ 	.byte	0x02, 0x09, 0x00, 0x00, 0x02, 0x02, 0x01, 0x00, 0x02, 0x05, 0x05, 0x00, 0x03, 0x07, 0x01, 0x01
        /*0010*/ 	.byte	0x02, 0x03, 0x00, 0x00, 0x02, 0x06, 0x01, 0x00, 0x04, 0x0b, 0x08, 0x00, 0x01, 0x00, 0x00, 0x00
        /*0020*/ 	.byte	0x00, 0x00, 0x00, 0x00


//--------------------- .nv.info.makeCorrelation  --------------------------
	.section	.nv.info.makeCorrelation,"",@"SHT_CUDA_INFO"
	.sectionflags	@""
	.align	4


	//----- nvinfo : EIATTR_CUDA_API_VERSION
	.align		4
        /*0000*/ 	.byte	0x04, 0x37
        /*0002*/ 	.short	(.L_27 - .L_26)
.L_26:
        /*0004*/ 	.word	0x00000082


	//----- nvinfo : EIATTR_KPARAM_INFO
	.align		4
.L_27:
        /*0008*/ 	.byte	0x04, 0x17
        /*000a*/ 	.short	(.L_29 - .L_28)
.L_28:
        /*000c*/ 	.word	0x00000000
        /*0010*/ 	.short	0x0005
        /*0012*/ 	.short	0x0028
        /*0014*/ 	.byte	0x00, 0xf5, 0x21, 0x00


	//----- nvinfo : EIATTR_KPARAM_INFO
	.align		4
.L_29:
        /*0018*/ 	.byte	0x04, 0x17
        /*001a*/ 	.short	(.L_31 - .L_30)
.L_30:
        /*001c*/ 	.word	0x00000000
        /*0020*/ 	.short	0x0004
        /*0022*/ 	.short	0x0020
        /*0024*/ 	.byte	0x00, 0xf5, 0x21, 0x00


	//----- nvinfo : EIATTR_KPARAM_INFO
	.align		4
.L_31:
        /*0028*/ 	.byte	0x04, 0x17
        /*002a*/ 	.short	(.L_33 - .L_32)
.L_32:
        /*002c*/ 	.word	0x00000000
        /*0030*/ 	.short	0x0003
        /*0032*/ 	.short	0x0018
        /*0034*/ 	.byte	0x00, 0xf5, 0x21, 0x00


	//----- nvinfo : EIATTR_KPARAM_INFO
	.align		4
.L_33:
        /*0038*/ 	.byte	0x04, 0x17
        /*003a*/ 	.short	(.L_35 - .L_34)
.L_34:
        /*003c*/ 	.word	0x00000000
        /*0040*/ 	.short	0x0002
        /*0042*/ 	.short	0x0010
        /*0044*/ 	.byte	0x00, 0xf0, 0x21, 0x00


	//----- nvinfo : EIATTR_KPARAM_INFO
	.align		4
.L_35:
        /*0048*/ 	.byte	0x04, 0x17
        /*004a*/ 	.short	(.L_37 - .L_36)
.L_36:
        /*004c*/ 	.word	0x00000000
        /*0050*/ 	.short	0x0001
        /*0052*/ 	.short	0x0008
        /*0054*/ 	.byte	0x00, 0xf0, 0x21, 0x00


	//----- nvinfo : EIATTR_KPARAM_INFO
	.align		4
.L_37:
        /*0058*/ 	.byte	0x04, 0x17
        /*005a*/ 	.short	(.L_39 - .L_38)
.L_38:
        /*005c*/ 	.word	0x00000000
        /*0060*/ 	.short	0x0000
        /*0062*/ 	.short	0x0000
        /*0064*/ 	.byte	0x00, 0xf5, 0x21, 0x00


	//----- nvinfo : EIATTR_SPARSE_MMA_MASK
	.align		4
.L_39:
        /*0068*/ 	.byte	0x03, 0x50
        /*006a*/ 	.short	0x0000


	//----- nvinfo : EIATTR_MAXREG_COUNT
	.align		4
        /*006c*/ 	.byte	0x03, 0x1b
        /*006e*/ 	.short	0x00ff


	//----- nvinfo : EIATTR_MERCURY_ISA_VERSION
	.align		4
        /*0070*/ 	.byte	0x03, 0x5f
        /*0072*/ 	.short	0x0101


	//----- nvinfo : EIATTR_VRC_CTA_INIT_COUNT
	.align		4
        /*0074*/ 	.byte	0x02, 0x4a
	.zero		1
	.zero		1


	//----- nvinfo : EIATTR_EXIT_INSTR_OFFSETS
	.align		4
        /*0078*/ 	.byte	0x04, 0x1c
        /*007a*/ 	.short	(.L_41 - .L_40)


	//   ....[0]....
.L_40:
        /*007c*/ 	.word	0x00000100


	//   ....[1]....
        /*0080*/ 	.word	0x00000e60


	//----- nvinfo : EIATTR_CRS_STACK_SIZE
	.align		4
.L_41:
        /*0084*/ 	.byte	0x04, 0x1e
        /*0086*/ 	.short	(.L_43 - .L_42)
.L_42:
        /*0088*/ 	.word	0x00000000


	//----- nvinfo : EIATTR_CBANK_PARAM_SIZE
	.align		4
.L_43:
        /*008c*/ 	.byte	0x03, 0x19
        /*008e*/ 	.short	0x0030


	//----- nvinfo : EIATTR_PARAM_CBANK
	.align		4
        /*0090*/ 	.byte	0x04, 0x0a
        /*0092*/ 	.short	(.L_45 - .L_44)
	.align		4
.L_44:
        /*0094*/ 	.word	index@(.nv.constant0.makeCorrelation)
        /*0098*/ 	.short	0x0380
        /*009a*/ 	.short	0x0030


	//----- nvinfo : EIATTR_SW_WAR
	.align		4
.L_45:
        /*009c*/ 	.byte	0x04, 0x36
        /*009e*/ 	.short	(.L_47 - .L_46)
.L_46:
        /*00a0*/ 	.word	0x00000008
.L_47:


//--------------------- .nv.info.makeCorrelation2 --------------------------
	.section	.nv.info.makeCorrelation2,"",@"SHT_CUDA_INFO"
	.sectionflags	@""
	.align	4


	//----- nvinfo : EIATTR_CUDA_API_VERSION
	.align		4
        /*0000*/ 	.byte	0x04, 0x37
        /*0002*/ 	.short	(.L_49 - .L_48)
.L_48:
        /*0004*/ 	.word	0x00000082


	//----- nvinfo : EIATTR_KPARAM_INFO
	.align		4
.L_49:
        /*0008*/ 	.byte	0x04, 0x17
        /*000a*/ 	.short	(.L_51 - .L_50)
.L_50:
        /*000c*/ 	.word	0x00000000
        /*0010*/ 	.short	0x0005
        /*0012*/ 	.short	0x0028
        /*0014*/ 	.byte	0x00, 0xf5, 0x21, 0x00


	//----- nvinfo : EIATTR_KPARAM_INFO
	.align		4
.L_51:
        /*0018*/ 	.byte	0x04, 0x17
        /*001a*/ 	.short	(.L_53 - .L_52)
.L_52:
        /*001c*/ 	.word	0x00000000
        /*0020*/ 	.short	0x0004
        /*0022*/ 	.short	0x0020
        /*0024*/ 	.byte	0x00, 0xf5, 0x21, 0x00


	//----- nvinfo : EIATTR_KPARAM_INFO
	.align		4
.L_53:
        /*0028*/ 	.byte	0x04, 0x17
        /*002a*/ 	.short	(.L_55 - .L_54)
.L_54:
        /*002c*/ 	.word	0x00000000
        /*0030*/ 	.short	0x0003
        /*0032*/ 	.short	0x0018
        /*0034*/ 	.byte	0x00, 0xf5, 0x21, 0x00


	//----- nvinfo : EIATTR_KPARAM_INFO
	.align		4
.L_55:
        /*0038*/ 	.byte	0x04, 0x17
        /*003a*/ 	.short	(.L_57 - .L_56)
.L_56:
        /*003c*/ 	.word	0x00000000
        /*0040*/ 	.short	0x0002
        /*0042*/ 	.short	0x0010
        /*0044*/ 	.byte	0x00, 0xf0, 0x21, 0x00


	//----- nvinfo : EIATTR_KPARAM_INFO
	.align		4
.L_57:
        /*0048*/ 	.byte	0x04, 0x17
        /*004a*/ 	.short	(.L_59 - .L_58)
.L_58:
        /*004c*/ 	.word	0x00000000
        /*0050*/ 	.short	0x0001
        /*0052*/ 	.short	0x0008
        /*0054*/ 	.byte	0x00, 0xf0, 0x21, 0x00


	//----- nvinfo : EIATTR_KPARAM_INFO
	.align		4
.L_59:
        /*0058*/ 	.byte	0x04, 0x17
        /*005a*/ 	.short	(.L_61 - .L_60)
.L_60:
        /*005c*/ 	.word	0x00000000
        /*0060*/ 	.short	0x0000
        /*0062*/ 	.short	0x0000
        /*0064*/ 	.byte	0x00, 0xf5, 0x21, 0x00


	//----- nvinfo : EIATTR_SPARSE_MMA_MASK
	.align		4
.L_61:
        /*0068*/ 	.byte	0x03, 0x50
        /*006a*/ 	.short	0x0000


	//----- nvinfo : EIATTR_MAXREG_COUNT
	.align		4
        /*006c*/ 	.byte	0x03, 0x1b
        /*006e*/ 	.short	0x00ff


	//----- nvinfo : EIATTR_NUM_BARRIERS
	.align		4
        /*0070*/ 	.byte	0x02, 0x4c
        /*0072*/ 	.byte	0x01
	.zero		1


	//----- nvinfo : EIATTR_MERCURY_ISA_VERSION
	.align		4
        /*0074*/ 	.byte	0x03, 0x5f
        /*0076*/ 	.short	0x0101


	//----- nvinfo : EIATTR_VRC_CTA_INIT_COUNT
	.align		4
        /*0078*/ 	.byte	0x02, 0x4a
	.zero		1
	.zero		1


	//----- nvinfo : EIATTR_EXIT_INSTR_OFFSETS
	.align		4
        /*007c*/ 	.byte	0x04, 0x1c
        /*007e*/ 	.short	(.L_63 - .L_62)


	//   ....[0]....
.L_62:
        /*0080*/ 	.word	0x00000100


	//   ....[1]....
        /*0084*/ 	.word	0x000021a0


	//----- nvinfo : EIATTR_CRS_STACK_SIZE
	.align		4
.L_63:
        /*0088*/ 	.byte	0x04, 0x1e
        /*008a*/ 	.short	(.L_65 - .L_64)
.L_64:
        /*008c*/ 	.word	0x00000000


	//----- nvinfo : EIATTR_CBANK_PARAM_SIZE
	.align		4
.L_65:
        /*0090*/ 	.byte	0x03, 0x19
        /*0092*/ 	.short	0x0030


	//----- nvinfo : EIATTR_PARAM_CBANK
	.align		4
        /*0094*/ 	.byte	0x04, 0x0a
        /*0096*/ 	.short	(.L_67 - .L_66)
	.align		4
.L_66:
        /*0098*/ 	.word	index@(.nv.constant0.makeCorrelation2)
        /*009c*/ 	.short	0x0380
        /*009e*/ 	.short	0x0030


	//----- nvinfo : EIATTR_SW_WAR
	.align		4
.L_67:
        /*00a0*/ 	.byte	0x04, 0x36
        /*00a2*/ 	.short	(.L_69 - .L_68)
.L_68:
        /*00a4*/ 	.word	0x00000008
.L_69:


//--------------------- .nv.info.makePresumSingle --------------------------
	.section	.nv.info.makePresumSingle,"",@"SHT_CUDA_INFO"
	.sectionflags	@""
	.align	4


	//----- nvinfo : EIATTR_CUDA_API_VERSION
	.align		4
        /*0000*/ 	.byte	0x04, 0x37
        /*0002*/ 	.short	(.L_71 - .L_70)
.L_70:
        /*0004*/ 	.word	0x00000082


	//----- nvinfo : EIATTR_KPARAM_INFO
	.align		4
.L_71:
        /*0008*/ 	.byte	0x04, 0x17
        /*000a*/ 	.short	(.L_73 - .L_72)
.L_72:
        /*000c*/ 	.word	0x00000000
        /*0010*/ 	.short	0x0004
        /*0012*/ 	.short	0x0020
        /*0014*/ 	.byte	0x00, 0xf5, 0x21, 0x00


	//----- nvinfo : EIATTR_KPARAM_INFO
	.align		4
.L_73:
        /*0018*/ 	.byte	0x04, 0x17
        /*001a*/ 	.short	(.L_75 - .L_74)
.L_74:
        /*001c*/ 	.word	0x00000000
        /*0020*/ 	.short	0x0003
        /*0022*/ 	.short	0x0018
        /*0024*/ 	.byte	0x00, 0xf5, 0x21, 0x00


	//----- nvinfo : EIATTR_KPARAM_INFO
	.align		4
.L_75:
        /*0028*/ 	.byte	0x04, 0x17
        /*002a*/ 	.short	(.L_77 - .L_76)
.L_76:
        /*002c*/ 	.word	0x00000000
        /*0030*/ 	.short	0x0002
        /*0032*/ 	.short	0x0010
        /*0034*/ 	.byte	0x00, 0xf0, 0x21, 0x00


	//----- nvinfo : EIATTR_KPARAM_INFO
	.align		4
.L_77:
        /*0038*/ 	.byte	0x04, 0x17
        /*003a*/ 	.short	(.L_79 - .L_78)
.L_78:
        /*003c*/ 	.word	0x00000000
        /*0040*/ 	.short	0x0001
        /*0042*/ 	.short	0x0008
        /*0044*/ 	.byte	0x00, 0xf0, 0x21, 0x00


	//----- nvinfo : EIATTR_KPARAM_INFO
	.align		4
.L_79:
        /*0048*/ 	.byte	0x04, 0x17
        /*004a*/ 	.short	(.L_81 - .L_80)
.L_80:
        /*004c*/ 	.word	0x00000000
        /*0050*/ 	.short	0x0000
        /*0052*/ 	.short	0x0000
        /*0054*/ 	.byte	0x00, 0xf5, 0x21, 0x00


	//----- nvinfo : EIATTR_SPARSE_MMA_MASK
	.align		4
.L_81:
        /*0058*/ 	.byte	0x03, 0x50
        /*005a*/ 	.short	0x0000


	//----- nvinfo : EIATTR_MAXREG_COUNT
	.align		4
        /*005c*/ 	.byte	0x03, 0x1b
        /*005e*/ 	.short	0x00ff


	//----- nvinfo : EIATTR_MERCURY_ISA_VERSION
	.align		4
        /*0060*/ 	.byte	0x03, 0x5f
        /*0062*/ 	.short	0x0101


	//----- nvinfo : EIATTR_VRC_CTA_INIT_COUNT
	.align		4
        /*0064*/ 	.byte	0x02, 0x4a
	.zero		1
	.zero		1


	//----- nvinfo : EIATTR_EXIT_INSTR_OFFSETS
	.align		4
        /*0068*/ 	.byte	0x04, 0x1c
        /*006a*/ 	.short	(.L_83 - .L_82)


	//   ....[0]....
.L_82:
        /*006c*/ 	.word	0x00000080


	//   ....[1]....
        /*0070*/ 	.word	0x00000bb0


	//----- nvinfo : EIATTR_CBANK_PARAM_SIZE
	.align		4
.L_83:
        /*0074*/ 	.byte	0x03, 0x19
        /*0076*/ 	.short	0x0028


	//----- nvinfo : EIATTR_PARAM_CBANK
	.align		4
        /*0078*/ 	.byte	0x04, 0x0a
        /*007a*/ 	.short	(.L_85 - .L_84)
	.align		4
.L_84:
        /*007c*/ 	.word	index@(.nv.constant0.makePresumSingle)
        /*0080*/ 	.short	0x0380
        /*0082*/ 	.short	0x0028


	//----- nvinfo : EIATTR_SW_WAR
	.align		4
.L_85:
        /*0084*/ 	.byte	0x04, 0x36
        /*0086*/ 	.short	(.L_87 - .L_86)
.L_86:
        /*0088*/ 	.word	0x00000008
.L_87:


//--------------------- .nv.callgraph             --------------------------
	.section	.nv.callgraph,"",@"SHT_CUDA_CALLGRAPH"
	.align	4
	.sectionentsize	8
	.align		4
        /*0000*/ 	.word	0x00000000
	.align		4
        /*0004*/ 	.word	0xffffffff
	.align		4
        /*0008*/ 	.word	0x00000000
	.align		4
        /*000c*/ 	.word	0xfffffffe
	.align		4
        /*0010*/ 	.word	0x00000000
	.align		4
        /*0014*/ 	.word	0xfffffffd
	.align		4
        /*0018*/ 	.word	0x00000000
	.align		4
        /*001c*/ 	.word	0xfffffffc


//--------------------- .text.makeCorrelation     --------------------------
	.section	.text.makeCorrelation,"ax",@progbits
	.align	128
        .global         makeCorrelation
        .type           makeCorrelation,@function
        .size           makeCorrelation,(.L_x_66 - makeCorrelation)
        .other          makeCorrelation,@"STO_CUDA_ENTRY STV_DEFAULT"
makeCorrelation:
.text.makeCorrelation:
[----:B------:R-:W-:Y:S01]  /*0000*/  LDC R1, c[0x0][0x37c] ;  /* 0x0000df00ff017b82 */ /* 0x000fe20000000800 */
[----:B------:R-:W0:Y:S07]  /*0010*/  S2R R0, SR_TID.X ;  /* 0x0000000000007919 */ /* 0x000e2e0000002100 */
[----:B------:R-:W0:Y:S01]  /*0020*/  LDC R13, c[0x0][0x360] ;  /* 0x0000d800ff0d7b82 */ /* 0x000e220000000800 */
[----:B------:R-:W1:Y:S01]  /*0030*/  LDCU.64 UR6, c[0x0][0x390] ;  /* 0x00007200ff0677ac */ /* 0x000e620008000a00 */
[----:B------:R-:W2:Y:S06]  /*0040*/  S2R R3, SR_TID.Y ;  /* 0x0000000000037919 */ /* 0x000eac0000002200 */
[----:B------:R-:W0:Y:S08]  /*0050*/  S2UR UR4, SR_CTAID.X ;  /* 0x00000000000479c3 */ /* 0x000e300000002500 */
[----:B------:R-:W2:Y:S08]  /*0060*/  S2UR UR5, SR_CTAID.Y ;  /* 0x00000000000579c3 */ /* 0x000eb00000002600 */
[----:B------:R-:W2:Y:S01]  /*0070*/  LDC R12, c[0x0][0x364] ;  /* 0x0000d900ff0c7b82 */ /* 0x000ea20000000800 */
[----:B0-----:R-:W-:-:S02]  /*0080*/  IMAD R13, R13, UR4, R0 ;  /* 0x000000040d0d7c24 */ /* 0x001fc4000f8e0200 */
[----:B--2---:R-:W-:-:S05]  /*0090*/  IMAD R12, R12, UR5, R3 ;  /* 0x000000050c0c7c24 */ /* 0x004fca000f8e0203 */
[----:B------:R-:W-:-:S04]  /*00a0*/  ISETP.GT.U32.AND P0, PT, R13, R12, PT ;  /* 0x0000000c0d00720c */ /* 0x000fc80003f04070 */
[----:B------:R-:W-:-:S04]  /*00b0*/  ISETP.GT.U32.AND.EX P0, PT, RZ, RZ, PT, P0 ;  /* 0x000000ffff00720c */ /* 0x000fc80003f04100 */
[----:B------:R-:W-:-:S04]  /*00c0*/  SEL R0, R13, R12, P0 ;  /* 0x0000000c0d007207 */ /* 0x000fc80000000000 */
[----:B-1----:R-:W-:-:S04]  /*00d0*/  ISETP.GE.U32.AND P0, PT, R0, UR6, PT ;  /* 0x0000000600007c0c */ /* 0x002fc8000bf06070 */
[----:B------:R-:W-:-:S04]  /*00e0*/  ISETP.GE.U32.AND.EX P0, PT, RZ, UR7, PT, P0 ;  /* 0x00000007ff007c0c */ /* 0x000fc8000bf06100 */
[----:B------:R-:W-:-:S13]  /*00f0*/  ISETP.LE.U32.OR P0, PT, R12, R13, P0 ;  /* 0x0000000d0c00720c */ /* 0x000fda0000703470 */
[----:B------:R-:W-:Y:S05]  /*0100*/  @P0 EXIT ;  /* 0x000000000000094d */ /* 0x000fea0003800000 */
[----:B------:R-:W0:Y:S01]  /*0110*/  LDC.64 R6, c[0x0][0x388] ;  /* 0x0000e200ff067b82 */ /* 0x000e220000000a00 */
[----:B------:R-:W1:Y:S01]  /*0120*/  LDCU.64 UR4, c[0x0][0x358] ;  /* 0x00006b00ff0477ac */ /* 0x000e620008000a00 */
[----:B------:R-:W-:Y:S01]  /*0130*/  IMAD.MOV.U32 R14, RZ, RZ, RZ ;  /* 0x000000ffff0e7224 */ /* 0x000fe200078e00ff */
[----:B0-----:R-:W-:-:S04]  /*0140*/  ISETP.NE.U32.AND P0, PT, R6, RZ, PT ;  /* 0x000000ff0600720c */ /* 0x001fc80003f05070 */
[----:B------:R-:W-:-:S13]  /*0150*/  ISETP.NE.AND.EX P0, PT, R7, RZ, PT, P0 ;  /* 0x000000ff0700720c */ /* 0x000fda0003f05300 */
[----:B-1----:R-:W-:Y:S05]  /*0160*/  @!P0 BRA `(.L_x_0) ;  /* 0x0000000400fc8947 */ /* 0x002fea0003800000 */
[C---:B------:R-:W-:Y:S01]  /*0170*/  ISETP.GE.U32.AND P1, PT, R6.reuse, 0x8, PT ;  /* 0x000000080600780c */ /* 0x040fe20003f26070 */
[-C--:B------:R-:W-:Y:S01]  /*0180*/  IMAD.WIDE.U32 R2, R13, R6.reuse, RZ ;  /* 0x000000060d027225 */ /* 0x080fe200078e00ff */
[----:B------:R-:W-:Y:S02]  /*0190*/  LOP3.LUT R24, R6, 0x7, RZ, 0xc0, !PT ;  /* 0x0000000706187812 */ /* 0x000fe400078ec0ff */
[----:B------:R-:W-:Y:S02]  /*01a0*/  CS2R R14, SRZ ;  /* 0x00000000000e7805 */ /* 0x000fe4000001ff00 */
[----:B------:R-:W-:Y:S01]  /*01b0*/  ISETP.GE.U32.AND.EX P1, PT, R7, RZ, PT, P1 ;  /* 0x000000ff0700720c */ /* 0x000fe20003f26110 */
[----:B------:R-:W-:Y:S01]  /*01c0*/  IMAD.WIDE.U32 R4, R12, R6, RZ ;  /* 0x000000060c047225 */ /* 0x000fe200078e00ff */
[----:B------:R-:W-:-:S03]  /*01d0*/  ISETP.NE.U32.AND P0, PT, R24, RZ, PT ;  /* 0x000000ff1800720c */ /* 0x000fc60003f05070 */
[-C--:B------:R-:W-:Y:S01]  /*01e0*/  IMAD R17, R13, R7.reuse, R3 ;  /* 0x000000070d117224 */ /* 0x080fe200078e0203 */
[----:B------:R-:W-:Y:S01]  /*01f0*/  ISETP.NE.AND.EX P0, PT, RZ, RZ, PT, P0 ;  /* 0x000000ffff00720c */ /* 0x000fe20003f05300 */
[----:B------:R-:W-:Y:S02]  /*0200*/  IMAD.MOV.U32 R0, RZ, RZ, RZ ;  /* 0x000000ffff007224 */ /* 0x000fe400078e00ff */
[----:B------:R-:W-:-:S04]  /*0210*/  IMAD R7, R12, R7, R5 ;  /* 0x000000070c077224 */ /* 0x000fc800078e0205 */
[----:B------:R-:W-:Y:S06]  /*0220*/  @!P1 BRA `(.L_x_1) ;  /* 0x0000000000c89947 */ /* 0x000fec0003800000 */
[----:B------:R-:W0:Y:S01]  /*0230*/  LDCU.64 UR6, c[0x0][0x380] ;  /* 0x00007000ff0677ac */ /* 0x000e220008000a00 */
[----:B------:R-:W1:Y:S01]  /*0240*/  LDC R0, c[0x0][0x38c] ;  /* 0x0000e300ff007b82 */ /* 0x000e620000000800 */
[----:B------:R-:W-:Y:S01]  /*0250*/  LOP3.LUT R15, R6, 0xfffffff8, RZ, 0xc0, !PT ;  /* 0xfffffff8060f7812 */ /* 0x000fe200078ec0ff */
[----:B------:R-:W-:-:S04]  /*0260*/  IMAD.MOV.U32 R14, RZ, RZ, RZ ;  /* 0x000000ffff0e7224 */ /* 0x000fc800078e00ff */
[----:B------:R-:W-:Y:S01]  /*0270*/  IMAD.MOV.U32 R18, RZ, RZ, R15 ;  /* 0x000000ffff127224 */ /* 0x000fe200078e000f */
[----:B0-----:R-:W-:Y:S02]  /*0280*/  LEA R19, P1, R2, UR6, 0x2 ;  /* 0x0000000602137c11 */ /* 0x001fe4000f8210ff */
[----:B------:R-:W-:Y:S02]  /*0290*/  LEA R20, P3, R4, UR6, 0x2 ;  /* 0x0000000604147c11 */ /* 0x000fe4000f8610ff */
[----:B------:R-:W-:Y:S02]  /*02a0*/  IADD3 R19, P2, PT, R19, 0x10, RZ ;  /* 0x0000001013137810 */ /* 0x000fe40007f5e0ff */
[----:B------:R-:W-:Y:S01]  /*02b0*/  IADD3 R20, P4, PT, R20, 0x10, RZ ;  /* 0x0000001014147810 */ /* 0x000fe20007f9e0ff */
[----:B-1----:R-:W-:Y:S01]  /*02c0*/  IMAD.MOV.U32 R16, RZ, RZ, R0 ;  /* 0x000000ffff107224 */ /* 0x002fe200078e0000 */
[----:B------:R-:W-:Y:S02]  /*02d0*/  LEA.HI.X R26, R2, UR7, R17, 0x2, P1 ;  /* 0x00000007021a7c11 */ /* 0x000fe400088f1411 */
[----:B------:R-:W-:-:S03]  /*02e0*/  LEA.HI.X R11, R4, UR7, R7, 0x2, P3 ;  /* 0x00000007040b7c11 */ /* 0x000fc600098f1407 */
[----:B------:R-:W-:Y:S02]  /*02f0*/  IMAD.X R26, RZ, RZ, R26, P2 ;  /* 0x000000ffff1a7224 */ /* 0x000fe400010e061a */
[----:B------:R-:W-:-:S07]  /*0300*/  IMAD.X R11, RZ, RZ, R11, P4 ;  /* 0x000000ffff0b7224 */ /* 0x000fce00020e060b */
.L_x_2:
[----:B------:R-:W-:Y:S02]  /*0310*/  IMAD.MOV.U32 R8, RZ, RZ, R19 ;  /* 0x000000ffff087224 */ /* 0x000fe400078e0013 */
[----:B------:R-:W-:Y:S02]  /*0320*/  IMAD.MOV.U32 R9, RZ, RZ, R26 ;  /* 0x000000ffff097224 */ /* 0x000fe400078e001a */
[----:B------:R-:W-:-:S03]  /*0330*/  IMAD.MOV.U32 R10, RZ, RZ, R20 ;  /* 0x000000ffff0a7224 */ /* 0x000fc600078e0014 */
[----:B------:R-:W2:Y:S04]  /*0340*/  LDG.E R21, desc[UR4][R8.64+-0x10] ;  /* 0xfffff00408157981 */ /* 0x000ea8000c1e1900 */
[----:B------:R-:W2:Y:S04]  /*0350*/  LDG.E R22, desc[UR4][R10.64+-0x10] ;  /* 0xfffff0040a167981 */ /* 0x000ea8000c1e1900 */
[----:B------:R-:W3:Y:S04]  /*0360*/  LDG.E R23, desc[UR4][R8.64+-0xc] ;  /* 0xfffff40408177981 */ /* 0x000ee8000c1e1900 */
[----:B------:R-:W3:Y:S04]  /*0370*/  LDG.E R25, desc[UR4][R10.64+-0xc] ;  /* 0xfffff4040a197981 */ /* 0x000ee8000c1e1900 */
[----:B------:R-:W4:Y:S04]  /*0380*/  LDG.E R19, desc[UR4][R8.64+-0x8] ;  /* 0xfffff80408137981 */ /* 0x000f28000c1e1900 */
[----:B------:R-:W4:Y:S01]  /*0390*/  LDG.E R20, desc[UR4][R10.64+-0x8] ;  /* 0xfffff8040a147981 */ /* 0x000f22000c1e1900 */
[----:B--2---:R-:W-:-:S03]  /*03a0*/  FFMA R22, R21, R22, R14 ;  /* 0x0000001615167223 */ /* 0x004fc6000000000e */
[----:B------:R-:W2:Y:S04]  /*03b0*/  LDG.E R21, desc[UR4][R8.64+-0x4] ;  /* 0xfffffc0408157981 */ /* 0x000ea8000c1e1900 */
[----:B------:R-:W2:Y:S01]  /*03c0*/  LDG.E R14, desc[UR4][R10.64+-0x4] ;  /* 0xfffffc040a0e7981 */ /* 0x000ea2000c1e1900 */
[----:B---3--:R-:W-:-:S03]  /*03d0*/  FFMA R26, R23, R25, R22 ;  /* 0x00000019171a7223 */ /* 0x008fc60000000016 */
[----:B------:R-:W3:Y:S04]  /*03e0*/  LDG.E R22, desc[UR4][R8.64] ;  /* 0x0000000408167981 */ /* 0x000ee8000c1e1900 */
[----:B------:R-:W3:Y:S01]  /*03f0*/  LDG.E R23, desc[UR4][R10.64] ;  /* 0x000000040a177981 */ /* 0x000ee2000c1e1900 */
[----:B----4-:R-:W-:-:S03]  /*0400*/  FFMA R26, R19, R20, R26 ;  /* 0x00000014131a7223 */ /* 0x010fc6000000001a */
[----:B------:R-:W4:Y:S04]  /*0410*/  LDG.E R19, desc[UR4][R8.64+0x4] ;  /* 0x0000040408137981 */ /* 0x000f28000c1e1900 */
[----:B------:R-:W4:Y:S01]  /*0420*/  LDG.E R20, desc[UR4][R10.64+0x4] ;  /* 0x000004040a147981 */ /* 0x000f22000c1e1900 */
[----:B------:R-:W-:Y:S01]  /*0430*/  IADD3 R18, P1, PT, R18, -0x8, RZ ;  /* 0xfffffff812127810 */ /* 0x000fe20007f3e0ff */
[----:B--2---:R-:W-:Y:S02]  /*0440*/  FFMA R25, R21, R14, R26 ;  /* 0x0000000e15197223 */ /* 0x004fe4000000001a */
[----:B------:R-:W2:Y:S04]  /*0450*/  LDG.E R21, desc[UR4][R8.64+0x8] ;  /* 0x0000080408157981 */ /* 0x000ea8000c1e1900 */
[----:B------:R-:W2:Y:S01]  /*0460*/  LDG.E R14, desc[UR4][R10.64+0x8] ;  /* 0x000008040a0e7981 */ /* 0x000ea2000c1e1900 */
[----:B---3--:R-:W-:-:S03]  /*0470*/  FFMA R26, R22, R23, R25 ;  /* 0x00000017161a7223 */ /* 0x008fc60000000019 */
[----:B------:R-:W3:Y:S04]  /*0480*/  LDG.E R22, desc[UR4][R8.64+0xc] ;  /* 0x00000c0408167981 */ /* 0x000ee8000c1e1900 */
[----:B------:R0:W3:Y:S01]  /*0490*/  LDG.E R23, desc[UR4][R10.64+0xc] ;  /* 0x00000c040a177981 */ /* 0x0000e2000c1e1900 */
[----:B------:R-:W-:Y:S01]  /*04a0*/  IADD3.X R16, PT, PT, R16, -0x1, RZ, P1, !PT ;  /* 0xffffffff10107810 */ /* 0x000fe20000ffe4ff */
[----:B----4-:R-:W-:Y:S01]  /*04b0*/  FFMA R26, R19, R20, R26 ;  /* 0x00000014131a7223 */ /* 0x010fe2000000001a */
[----:B------:R-:W-:Y:S02]  /*04c0*/  ISETP.NE.U32.AND P1, PT, R18, RZ, PT ;  /* 0x000000ff1200720c */ /* 0x000fe40003f25070 */
[----:B------:R-:W-:Y:S02]  /*04d0*/  IADD3 R19, P2, PT, R8, 0x20, RZ ;  /* 0x0000002008137810 */ /* 0x000fe40007f5e0ff */
[----:B------:R-:W-:-:S02]  /*04e0*/  ISETP.NE.AND.EX P1, PT, R16, RZ, PT, P1 ;  /* 0x000000ff1000720c */ /* 0x000fc40003f25310 */
[----:B------:R-:W-:-:S05]  /*04f0*/  IADD3 R20, P3, PT, R10, 0x20, RZ ;  /* 0x000000200a147810 */ /* 0x000fca0007f7e0ff */
[----:B0-----:R-:W-:Y:S02]  /*0500*/  IMAD.X R11, RZ, RZ, R11, P3 ;  /* 0x000000ffff0b7224 */ /* 0x001fe400018e060b */
[----:B--2---:R-:W-:Y:S01]  /*0510*/  FFMA R21, R21, R14, R26 ;  /* 0x0000000e15157223 */ /* 0x004fe2000000001a */
[----:B------:R-:W-:-:S03]  /*0520*/  IMAD.X R26, RZ, RZ, R9, P2 ;  /* 0x000000ffff1a7224 */ /* 0x000fc600010e0609 */
[----:B---3--:R-:W-:Y:S01]  /*0530*/  FFMA R14, R22, R23, R21 ;  /* 0x00000017160e7223 */ /* 0x008fe20000000015 */
[----:B------:R-:W-:Y:S06]  /*0540*/  @P1 BRA `(.L_x_2) ;  /* 0xfffffffc00701947 */ /* 0x000fec000383ffff */
.L_x_1:
[----:B------:R-:W-:Y:S05]  /*0550*/  @!P0 BRA `(.L_x_0) ;  /* 0x0000000400008947 */ /* 0x000fea0003800000 */
[----:B------:R-:W-:Y:S02]  /*0560*/  ISETP.GE.U32.AND P1, PT, R24, 0x4, PT ;  /* 0x000000041800780c */ /* 0x000fe40003f26070 */
[----:B------:R-:W-:Y:S02]  /*0570*/  LOP3.LUT R26, R6, 0x3, RZ, 0xc0, !PT ;  /* 0x00000003061a7812 */ /* 0x000fe400078ec0ff */
[----:B------:R-:W-:Y:S02]  /*0580*/  ISETP.GE.U32.AND.EX P1, PT, RZ, RZ, PT, P1 ;  /* 0x000000ffff00720c */ /* 0x000fe40003f26110 */
[----:B------:R-:W-:-:S04]  /*0590*/  ISETP.NE.U32.AND P0, PT, R26, RZ, PT ;  /* 0x000000ff1a00720c */ /* 0x000fc80003f05070 */
[----:B------:R-:W-:-:S07]  /*05a0*/  ISETP.NE.AND.EX P0, PT, RZ, RZ, PT, P0 ;  /* 0x000000ffff00720c */ /* 0x000fce0003f05300 */
[----:B------:R-:W-:Y:S06]  /*05b0*/  @!P1 BRA `(.L_x_3) ;  /* 0x00000000005c9947 */ /* 0x000fec0003800000 */
[----:B------:R-:W0:Y:S01]  /*05c0*/  LDCU.64 UR6, c[0x0][0x380] ;  /* 0x00007000ff0677ac */ /* 0x000e220008000a00 */
[C---:B------:R-:W-:Y:S02]  /*05d0*/  IADD3 R11, P1, PT, R15.reuse, R2, RZ ;  /* 0x000000020f0b7210 */ /* 0x040fe40007f3e0ff */
[----:B------:R-:W-:-:S03]  /*05e0*/  IADD3 R9, P2, PT, R15, R4, RZ ;  /* 0x000000040f097210 */ /* 0x000fc60007f5e0ff */
[C---:B------:R-:W-:Y:S02]  /*05f0*/  IMAD.X R18, R0.reuse, 0x1, R17, P1 ;  /* 0x0000000100127824 */ /* 0x040fe400008e0611 */
[----:B------:R-:W-:Y:S01]  /*0600*/  IMAD.X R16, R0, 0x1, R7, P2 ;  /* 0x0000000100107824 */ /* 0x000fe200010e0607 */
[----:B0-----:R-:W-:Y:S02]  /*0610*/  LEA R10, P1, R11, UR6, 0x2 ;  /* 0x000000060b0a7c11 */ /* 0x001fe4000f8210ff */
[----:B------:R-:W-:Y:S02]  /*0620*/  LEA R8, P2, R9, UR6, 0x2 ;  /* 0x0000000609087c11 */ /* 0x000fe4000f8410ff */
[----:B------:R-:W-:Y:S02]  /*0630*/  LEA.HI.X R11, R11, UR7, R18, 0x2, P1 ;  /* 0x000000070b0b7c11 */ /* 0x000fe400088f1412 */
[----:B------:R-:W-:-:S03]  /*0640*/  LEA.HI.X R9, R9, UR7, R16, 0x2, P2 ;  /* 0x0000000709097c11 */ /* 0x000fc600090f1410 */
[----:B------:R-:W2:Y:S04]  /*0650*/  LDG.E R19, desc[UR4][R10.64] ;  /* 0x000000040a137981 */ /* 0x000ea8000c1e1900 */
[----:B------:R-:W2:Y:S04]  /*0660*/  LDG.E R16, desc[UR4][R8.64] ;  /* 0x0000000408107981 */ /* 0x000ea8000c1e1900 */
[----:B------:R-:W3:Y:S04]  /*0670*/  LDG.E R21, desc[UR4][R10.64+0x4] ;  /* 0x000004040a157981 */ /* 0x000ee8000c1e1900 */
[----:B------:R-:W3:Y:S04]  /*0680*/  LDG.E R18, desc[UR4][R8.64+0x4] ;  /* 0x0000040408127981 */ /* 0x000ee8000c1e1900 */
[----:B------:R-:W4:Y:S04]  /*0690*/  LDG.E R23, desc[UR4][R10.64+0x8] ;  /* 0x000008040a177981 */ /* 0x000f28000c1e1900 */
[----:B------:R-:W4:Y:S04]  /*06a0*/  LDG.E R20, desc[UR4][R8.64+0x8] ;  /* 0x0000080408147981 */ /* 0x000f28000c1e1900 */
[----:B------:R-:W5:Y:S04]  /*06b0*/  LDG.E R25, desc[UR4][R10.64+0xc] ;  /* 0x00000c040a197981 */ /* 0x000f68000c1e1900 */
[----:B------:R-:W5:Y:S01]  /*06c0*/  LDG.E R22, desc[UR4][R8.64+0xc] ;  /* 0x00000c0408167981 */ /* 0x000f62000c1e1900 */
[----:B------:R-:W-:-:S05]  /*06d0*/  IADD3 R15, P1, PT, R15, 0x4, RZ ;  /* 0x000000040f0f7810 */ /* 0x000fca0007f3e0ff */
[----:B------:R-:W-:Y:S02]  /*06e0*/  IMAD.X R0, RZ, RZ, R0, P1 ;  /* 0x000000ffff007224 */ /* 0x000fe400008e0600 */
[----:B--2---:R-:W-:-:S04]  /*06f0*/  FFMA R16, R19, R16, R14 ;  /* 0x0000001013107223 */ /* 0x004fc8000000000e */
[----:B---3--:R-:W-:-:S04]  /*0700*/  FFMA R16, R21, R18, R16 ;  /* 0x0000001215107223 */ /* 0x008fc80000000010 */
[----:B----4-:R-:W-:-:S04]  /*0710*/  FFMA R16, R23, R20, R16 ;  /* 0x0000001417107223 */ /* 0x010fc80000000010 */
[----:B-----5:R-:W-:-:S07]  /*0720*/  FFMA R14, R25, R22, R16 ;  /* 0x00000016190e7223 */ /* 0x020fce0000000010 */
.L_x_3:
[----:B------:R-:W-:Y:S05]  /*0730*/  @!P0 BRA `(.L_x_0) ;  /* 0x0000000000888947 */ /* 0x000fea0003800000 */
[----:B------:R-:W-:Y:S02]  /*0740*/  ISETP.NE.U32.AND P0, PT, R26, 0x1, PT ;  /* 0x000000011a00780c */ /* 0x000fe40003f05070 */
[----:B------:R-:W-:Y:S02]  /*0750*/  LOP3.LUT R6, R6, 0x1, RZ, 0xc0, !PT ;  /* 0x0000000106067812 */ /* 0x000fe400078ec0ff */
[----:B------:R-:W-:Y:S02]  /*0760*/  ISETP.NE.AND.EX P0, PT, RZ, RZ, PT, P0 ;  /* 0x000000ffff00720c */ /* 0x000fe40003f05300 */
[----:B------:R-:W-:-:S04]  /*0770*/  ISETP.NE.U32.AND P1, PT, R6, 0x1, PT ;  /* 0x000000010600780c */ /* 0x000fc80003f25070 */
[----:B------:R-:W-:-:S07]  /*0780*/  ISETP.NE.U32.AND.EX P1, PT, RZ, RZ, PT, P1 ;  /* 0x000000ffff00720c */ /* 0x000fce0003f25110 */
[----:B------:R-:W0:Y:S01]  /*0790*/  @P0 LDC.64 R10, c[0x0][0x380] ;  /* 0x0000e000ff0a0b82 */ /* 0x000e220000000a00 */
[C---:B------:R-:W-:Y:S02]  /*07a0*/  @P0 IADD3 R3, P3, PT, R15.reuse, R2, RZ ;  /* 0x000000020f030210 */ /* 0x040fe40007f7e0ff */
[C---:B------:R-:W-:Y:S02]  /*07b0*/  @P0 IADD3 R16, P5, PT, R15.reuse, R4, RZ ;  /* 0x000000040f100210 */ /* 0x040fe40007fbe0ff */
[----:B------:R-:W-:Y:S01]  /*07c0*/  @P0 IADD3 R15, P4, PT, R15, 0x2, RZ ;  /* 0x000000020f0f0810 */ /* 0x000fe20007f9e0ff */
[C---:B------:R-:W-:Y:S02]  /*07d0*/  @P0 IMAD.X R6, R0.reuse, 0x1, R17, P3 ;  /* 0x0000000100060824 */ /* 0x040fe400018e0611 */
[----:B------:R-:W1:Y:S01]  /*07e0*/  @!P1 LDC.64 R8, c[0x0][0x380] ;  /* 0x0000e000ff089b82 */ /* 0x000e620000000a00 */
[----:B------:R-:W-:Y:S01]  /*07f0*/  @!P1 IADD3 R5, P2, PT, R15, R2, RZ ;  /* 0x000000020f059210 */ /* 0x000fe20007f5e0ff */
[----:B------:R-:W-:-:S02]  /*0800*/  @P0 IMAD.X R18, R0, 0x1, R7, P5 ;  /* 0x0000000100120824 */ /* 0x000fc400028e0607 */
[----:B------:R-:W-:Y:S01]  /*0810*/  @P0 IMAD.X R0, RZ, RZ, R0, P4 ;  /* 0x000000ffff000224 */ /* 0x000fe200020e0600 */
[----:B------:R-:W-:Y:S02]  /*0820*/  @!P1 IADD3 R15, P4, PT, R15, R4, RZ ;  /* 0x000000040f0f9210 */ /* 0x000fe40007f9e0ff */
[CC--:B0-----:R-:W-:Y:S02]  /*0830*/  @P0 LEA R2, P3, R3.reuse, R10.reuse, 0x2 ;  /* 0x0000000a03020211 */ /* 0x0c1fe400078610ff */
[----:B------:R-:W-:Y:S02]  /*0840*/  @P0 LEA R10, P5, R16, R10, 0x2 ;  /* 0x0000000a100a0211 */ /* 0x000fe400078a10ff */
[-C--:B------:R-:W-:Y:S01]  /*0850*/  @P0 LEA.HI.X R3, R3, R11.reuse, R6, 0x2, P3 ;  /* 0x0000000b03030211 */ /* 0x080fe200018f1406 */
[----:B------:R-:W-:Y:S01]  /*0860*/  @!P1 IMAD.X R6, R0, 0x1, R17, P2 ;  /* 0x0000000100069824 */ /* 0x000fe200010e0611 */
[----:B------:R-:W-:Y:S01]  /*0870*/  @P0 LEA.HI.X R11, R16, R11, R18, 0x2, P5 ;  /* 0x0000000b100b0211 */ /* 0x000fe200028f1412 */
[----:B------:R-:W-:Y:S01]  /*0880*/  @!P1 IMAD.X R0, R0, 0x1, R7, P4 ;  /* 0x0000000100009824 */ /* 0x000fe200020e0607 */
[C---:B-1----:R-:W-:Y:S01]  /*0890*/  @!P1 LEA R4, P2, R5.reuse, R8, 0x2 ;  /* 0x0000000805049211 */ /* 0x042fe200078410ff */
[----:B------:R-:W2:Y:S03]  /*08a0*/  @P0 LDG.E R7, desc[UR4][R2.64] ;  /* 0x0000000402070981 */ /* 0x000ea6000c1e1900 */
[----:B------:R-:W-:-:S02]  /*08b0*/  @!P1 LEA.HI.X R5, R5, R9, R6, 0x2, P2 ;  /* 0x0000000905059211 */ /* 0x000fc400010f1406 */
[C---:B------:R-:W-:Y:S01]  /*08c0*/  @!P1 LEA R8, P2, R15.reuse, R8, 0x2 ;  /* 0x000000080f089211 */ /* 0x040fe200078410ff */
[----:B------:R-:W2:Y:S03]  /*08d0*/  @P0 LDG.E R6, desc[UR4][R10.64] ;  /* 0x000000040a060981 */ /* 0x000ea6000c1e1900 */
[----:B------:R-:W-:Y:S01]  /*08e0*/  @!P1 LEA.HI.X R9, R15, R9, R0, 0x2, P2 ;  /* 0x000000090f099211 */ /* 0x000fe200010f1400 */
[----:B------:R-:W3:Y:S04]  /*08f0*/  @!P1 LDG.E R5, desc[UR4][R4.64] ;  /* 0x0000000404059981 */ /* 0x000ee8000c1e1900 */
[----:B------:R-:W4:Y:S04]  /*0900*/  @P0 LDG.E R15, desc[UR4][R2.64+0x4] ;  /* 0x00000404020f0981 */ /* 0x000f28000c1e1900 */
[----:B------:R-:W4:Y:S04]  /*0910*/  @P0 LDG.E R0, desc[UR4][R10.64+0x4] ;  /* 0x000004040a000981 */ /* 0x000f28000c1e1900 */
[----:B------:R-:W3:Y:S01]  /*0920*/  @!P1 LDG.E R8, desc[UR4][R8.64] ;  /* 0x0000000408089981 */ /* 0x000ee2000c1e1900 */
[----:B--2---:R-:W-:-:S04]  /*0930*/  @P0 FFMA R6, R7, R6, R14 ;  /* 0x0000000607060223 */ /* 0x004fc8000000000e */
[----:B----4-:R-:W-:-:S04]  /*0940*/  @P0 FFMA R14, R15, R0, R6 ;  /* 0x000000000f0e0223 */ /* 0x010fc80000000006 */
[----:B---3--:R-:W-:-:S07]  /*0950*/  @!P1 FFMA R14, R5, R8, R14 ;  /* 0x00000008050e9223 */ /* 0x008fce000000000e */
.L_x_0:
[----:B------:R-:W0:Y:S01]  /*0960*/  LDCU.64 UR8, c[0x0][0x3a0] ;  /* 0x00007400ff0877ac */ /* 0x000e220008000a00 */
[----:B------:R-:W-:Y:S01]  /*0970*/  IMAD.SHL.U32 R4, R12, 0x4, RZ ;  /* 0x000000040c047824 */ /* 0x000fe200078e00ff */
[----:B------:R-:W-:Y:S01]  /*0980*/  SHF.R.U32.HI R5, RZ, 0x1e, R12 ;  /* 0x0000001eff057819 */ /* 0x000fe2000001160c */
[----:B------:R-:W-:Y:S01]  /*0990*/  IMAD.SHL.U32 R2, R13, 0x4, RZ ;  /* 0x000000040d027824 */ /* 0x000fe200078e00ff */
[----:B------:R-:W-:Y:S01]  /*09a0*/  SHF.R.U32.HI R0, RZ, 0x1e, R13 ;  /* 0x0000001eff007819 */ /* 0x000fe2000001160d */
[----:B------:R-:W1:Y:S01]  /*09b0*/  LDCU.64 UR6, c[0x0][0x398] ;  /* 0x00007300ff0677ac */ /* 0x000e620008000a00 */
[----:B0-----:R-:W-:Y:S02]  /*09c0*/  IADD3 R8, P1, PT, R4, UR8, RZ ;  /* 0x0000000804087c10 */ /* 0x001fe4000ff3e0ff */
[----:B------:R-:W-:Y:S02]  /*09d0*/  IADD3 R6, P0, PT, R2, UR8, RZ ;  /* 0x0000000802067c10 */ /* 0x000fe4000ff1e0ff */
[----:B------:R-:W-:-:S02]  /*09e0*/  IADD3.X R9, PT, PT, R5, UR9, RZ, P1, !PT ;  /* 0x0000000905097c10 */ /* 0x000fc40008ffe4ff */
[----:B------:R-:W-:Y:S02]  /*09f0*/  IADD3.X R7, PT, PT, R0, UR9, RZ, P0, !PT ;  /* 0x0000000900077c10 */ /* 0x000fe400087fe4ff */
[----:B-1----:R-:W-:Y:S02]  /*0a00*/  IADD3 R4, P1, PT, R4, UR6, RZ ;  /* 0x0000000604047c10 */ /* 0x002fe4000ff3e0ff */
[----:B------:R-:W2:Y:S01]  /*0a10*/  LDG.E R9, desc[UR4][R8.64] ;  /* 0x0000000408097981 */ /* 0x000ea2000c1e1900 */
[----:B------:R-:W-:-:S03]  /*0a20*/  IADD3 R2, P0, PT, R2, UR6, RZ ;  /* 0x0000000602027c10 */ /* 0x000fc6000ff1e0ff */
[----:B------:R-:W2:Y:S01]  /*0a30*/  LDG.E R6, desc[UR4][R6.64] ;  /* 0x0000000406067981 */ /* 0x000ea2000c1e1900 */
[----:B------:R-:W-:Y:S02]  /*0a40*/  IADD3.X R5, PT, PT, R5, UR7, RZ, P1, !PT ;  /* 0x0000000705057c10 */ /* 0x000fe40008ffe4ff */
[----:B------:R-:W-:Y:S01]  /*0a50*/  IADD3.X R3, PT, PT, R0, UR7, RZ, P0, !PT ;  /* 0x0000000700037c10 */ /* 0x000fe200087fe4ff */
[----:B------:R-:W0:Y:S03]  /*0a60*/  LDCU.64 UR6, c[0x0][0x388] ;  /* 0x00007100ff0677ac */ /* 0x000e260008000a00 */
[----:B------:R-:W3:Y:S04]  /*0a70*/  LDG.E R5, desc[UR4][R4.64] ;  /* 0x0000000404057981 */ /* 0x000ee8000c1e1900 */
[----:B------:R-:W3:Y:S01]  /*0a80*/  LDG.E R2, desc[UR4][R2.64] ;  /* 0x0000000402027981 */ /* 0x000ee2000c1e1900 */
[----:B0-----:R-:W0:Y:S01]  /*0a90*/  I2F.U64 R11, UR6 ;  /* 0x00000006000b7d12 */ /* 0x001e220008301000 */
[----:B------:R-:W-:Y:S01]  /*0aa0*/  BSSY.RECONVERGENT B0, `(.L_x_4) ;  /* 0x0000010000007945 */ /* 0x000fe20003800200 */
[----:B--2---:R-:W-:-:S04]  /*0ab0*/  FMUL R10, R6, R9 ;  /* 0x00000009060a7220 */ /* 0x004fc80000400000 */
[----:B------:R-:W-:Y:S02]  /*0ac0*/  VIADD R0, R10, 0xf3000000 ;  /* 0xf30000000a007836 */ /* 0x000fe40000000000 */
[----:B------:R1:W2:Y:S03]  /*0ad0*/  MUFU.RSQ R7, R10 ;  /* 0x0000000a00077308 */ /* 0x0002a60000001400 */
[----:B------:R-:W-:Y:S01]  /*0ae0*/  ISETP.GT.U32.AND P0, PT, R0, 0x727fffff, PT ;  /* 0x727fffff0000780c */ /* 0x000fe20003f04070 */
[----:B---3--:R-:W-:-:S04]  /*0af0*/  FMUL R0, R2, R5 ;  /* 0x0000000502007220 */ /* 0x008fc80000400000 */
[----:B0-----:R-:W-:-:S08]  /*0b00*/  FFMA R0, R11, R14, -R0 ;  /* 0x0000000e0b007223 */ /* 0x001fd00000000800 */
[----:B-1----:R-:W-:Y:S05]  /*0b10*/  @!P0 BRA `(.L_x_5) ;  /* 0x0000000000108947 */ /* 0x002fea0003800000 */
[----:B--2---:R-:W-:-:S07]  /*0b20*/  MOV R7, 0xb40 ;  /* 0x00000b4000077802 */ /* 0x004fce0000000f00 */
[----:B------:R-:W-:Y:S05]  /*0b30*/  CALL.REL.NOINC `($__internal_0_$__cuda_sm20_sqrt_rn_f32_slowpath) ;  /* 0x0000000000cc7944 */ /* 0x000fea0003c00000 */
[----:B------:R-:W-:Y:S01]  /*0b40*/  IMAD.MOV.U32 R3, RZ, RZ, R10 ;  /* 0x000000ffff037224 */ /* 0x000fe200078e000a */
[----:B------:R-:W-:Y:S06]  /*0b50*/  BRA `(.L_x_6) ;  /* 0x0000000000107947 */ /* 0x000fec0003800000 */
.L_x_5:
[----:B--2---:R-:W-:Y:S01]  /*0b60*/  FMUL.FTZ R3, R10, R7 ;  /* 0x000000070a037220 */ /* 0x004fe20000410000 */
[----:B------:R-:W-:-:S03]  /*0b70*/  FMUL.FTZ R7, R7, 0.5 ;  /* 0x3f00000007077820 */ /* 0x000fc60000410000 */
[----:B------:R-:W-:-:S04]  /*0b80*/  FFMA R10, -R3, R3, R10 ;  /* 0x00000003030a7223 */ /* 0x000fc8000000010a */
[----:B------:R-:W-:-:S07]  /*0b90*/  FFMA R3, R10, R7, R3 ;  /* 0x000000070a037223 */ /* 0x000fce0000000003 */
.L_x_6:
[----:B------:R-:W-:Y:S05]  /*0ba0*/  BSYNC.RECONVERGENT B0 ;  /* 0x0000000000007941 */ /* 0x000fea0003800200 */
.L_x_4:
[----:B------:R-:W0:Y:S01]  /*0bb0*/  MUFU.RCP R2, R3 ;  /* 0x0000000300027308 */ /* 0x000e220000001000 */
[----:B------:R-:W-:Y:S07]  /*0bc0*/  BSSY.RECONVERGENT B0, `(.L_x_7) ;  /* 0x000000b000007945 */ /* 0x000fee0003800200 */
[----:B------:R-:W1:Y:S01]  /*0bd0*/  FCHK P0, R0, R3 ;  /* 0x0000000300007302 */ /* 0x000e620000000000 */
[----:B0-----:R-:W-:-:S04]  /*0be0*/  FFMA R5, R2, -R3, 1 ;  /* 0x3f80000002057423 */ /* 0x001fc80000000803 */
[----:B------:R-:W-:-:S04]  /*0bf0*/  FFMA R5, R2, R5, R2 ;  /* 0x0000000502057223 */ /* 0x000fc80000000002 */
[----:B------:R-:W-:-:S04]  /*0c00*/  FFMA R2, R0, R5, RZ ;  /* 0x0000000500027223 */ /* 0x000fc800000000ff */
[----:B------:R-:W-:-:S04]  /*0c10*/  FFMA R4, R2, -R3, R0 ;  /* 0x8000000302047223 */ /* 0x000fc80000000000 */
[----:B------:R-:W-:Y:S01]  /*0c20*/  FFMA R2, R5, R4, R2 ;  /* 0x0000000405027223 */ /* 0x000fe20000000002 */
[----:B-1----:R-:W-:Y:S06]  /*0c30*/  @!P0 BRA `(.L_x_8) ;  /* 0x00000000000c8947 */ /* 0x002fec0003800000 */
[----:B------:R-:W-:-:S07]  /*0c40*/  MOV R2, 0xc60 ;  /* 0x00000c6000027802 */ /* 0x000fce0000000f00 */
[----:B------:R-:W-:Y:S05]  /*0c50*/  CALL.REL.NOINC `($__internal_1_$__cuda_sm3x_div_rn_noftz_f32_slowpath) ;  /* 0x0000000000dc7944 */ /* 0x000fea0003c00000 */
[----:B------:R-:W-:-:S07]  /*0c60*/  IMAD.MOV.U32 R2, RZ, RZ, R0 ;  /* 0x000000ffff027224 */ /* 0x000fce00078e0000 */
.L_x_8:
[----:B------:R-:W-:Y:S05]  /*0c70*/  BSYNC.RECONVERGENT B0 ;  /* 0x0000000000007941 */ /* 0x000fea0003800200 */
.L_x_7:
[----:B------:R-:W0:Y:S01]  /*0c80*/  LDC.64 R4, c[0x0][0x390] ;  /* 0x0000e400ff047b82 */ /* 0x000e220000000a00 */
[----:B------:R-:W-:Y:S01]  /*0c90*/  LOP3.LUT R3, RZ, R13, RZ, 0x33, !PT ;  /* 0x0000000dff037212 */ /* 0x000fe200078e33ff */
[----:B------:R-:W1:Y:S01]  /*0ca0*/  LDCU.64 UR6, c[0x0][0x3a8] ;  /* 0x00007500ff0677ac */ /* 0x000e620008000a00 */
[-C--:B0-----:R-:W-:Y:S02]  /*0cb0*/  IADD3 R9, P0, PT, -R13, R4.reuse, RZ ;  /* 0x000000040d097210 */ /* 0x081fe40007f1e1ff */
[----:B------:R-:W-:Y:S02]  /*0cc0*/  IADD3 R6, P1, PT, R3, R4, RZ ;  /* 0x0000000403067210 */ /* 0x000fe40007f3e0ff */
[C---:B------:R-:W-:Y:S02]  /*0cd0*/  IADD3.X R3, PT, PT, R5.reuse, -0x1, RZ, P0, !PT ;  /* 0xffffffff05037810 */ /* 0x040fe400007fe4ff */
[----:B------:R-:W-:Y:S02]  /*0ce0*/  IADD3.X R0, PT, PT, R5, -0x1, RZ, P1, !PT ;  /* 0xffffffff05007810 */ /* 0x000fe40000ffe4ff */
[----:B------:R-:W-:Y:S01]  /*0cf0*/  IADD3 R10, P0, PT, R4, -0x1, RZ ;  /* 0xffffffff040a7810 */ /* 0x000fe20007f1e0ff */
[----:B------:R-:W-:-:S02]  /*0d00*/  IMAD R8, R3, R6, RZ ;  /* 0x0000000603087224 */ /* 0x000fc400078e02ff */
[----:B------:R-:W-:Y:S01]  /*0d10*/  IMAD.WIDE.U32 R6, R9, R6, RZ ;  /* 0x0000000609067225 */ /* 0x000fe200078e00ff */
[----:B------:R-:W-:-:S03]  /*0d20*/  IADD3.X R3, PT, PT, R5, -0x1, RZ, P0, !PT ;  /* 0xffffffff05037810 */ /* 0x000fc600007fe4ff */
[----:B------:R-:W-:Y:S02]  /*0d30*/  IMAD R9, R0, R9, R8 ;  /* 0x0000000900097224 */ /* 0x000fe400078e0208 */
[-C--:B------:R-:W-:Y:S02]  /*0d40*/  IMAD R3, R3, R4.reuse, RZ ;  /* 0x0000000403037224 */ /* 0x080fe400078e02ff */
[----:B------:R-:W-:Y:S02]  /*0d50*/  IMAD.IADD R7, R7, 0x1, R9 ;  /* 0x0000000107077824 */ /* 0x000fe400078e0209 */
[----:B------:R-:W-:-:S03]  /*0d60*/  IMAD.WIDE.U32 R8, R10, R4, RZ ;  /* 0x000000040a087225 */ /* 0x000fc600078e00ff */
[----:B------:R-:W-:Y:S01]  /*0d70*/  SHF.R.U64 R6, R6, 0x1, R7 ;  /* 0x0000000106067819 */ /* 0x000fe20000001207 */
[----:B------:R-:W-:Y:S01]  /*0d80*/  IMAD R5, R10, R5, R3 ;  /* 0x000000050a057224 */ /* 0x000fe200078e0203 */
[----:B------:R-:W-:Y:S02]  /*0d90*/  SHF.R.U32.HI R0, RZ, 0x1, R7 ;  /* 0x00000001ff007819 */ /* 0x000fe40000011607 */
[----:B------:R-:W-:Y:S01]  /*0da0*/  IADD3 R3, P0, PT, R13, R6, RZ ;  /* 0x000000060d037210 */ /* 0x000fe20007f1e0ff */
[----:B------:R-:W-:-:S03]  /*0db0*/  IMAD.IADD R5, R9, 0x1, R5 ;  /* 0x0000000109057824 */ /* 0x000fc600078e0205 */
[----:B------:R-:W-:Y:S01]  /*0dc0*/  LOP3.LUT R3, RZ, R3, RZ, 0x33, !PT ;  /* 0x00000003ff037212 */ /* 0x000fe200078e33ff */
[----:B------:R-:W-:Y:S01]  /*0dd0*/  IMAD.X R0, RZ, RZ, R0, P0 ;  /* 0x000000ffff007224 */ /* 0x000fe200000e0600 */
[--C-:B------:R-:W-:Y:S02]  /*0de0*/  SHF.R.U64 R8, R8, 0x1, R5.reuse ;  /* 0x0000000108087819 */ /* 0x100fe40000001205 */
[----:B------:R-:W-:Y:S02]  /*0df0*/  SHF.R.U32.HI R4, RZ, 0x1, R5 ;  /* 0x00000001ff047819 */ /* 0x000fe40000011605 */
[----:B------:R-:W-:Y:S02]  /*0e00*/  IADD3 R12, P0, P1, R3, R8, R12 ;  /* 0x00000008030c7210 */ /* 0x000fe4000791e00c */
[----:B------:R-:W-:-:S04]  /*0e10*/  LOP3.LUT R3, RZ, R0, RZ, 0x33, !PT ;  /* 0x00000000ff037212 */ /* 0x000fc800078e33ff */
[----:B------:R-:W-:Y:S02]  /*0e20*/  IADD3.X R3, PT, PT, R3, R4, RZ, P0, P1 ;  /* 0x0000000403037210 */ /* 0x000fe400007e24ff */
[----:B-1----:R-:W-:-:S04]  /*0e30*/  LEA R4, P0, R12, UR6, 0x2 ;  /* 0x000000060c047c11 */ /* 0x002fc8000f8010ff */
[----:B------:R-:W-:-:S05]  /*0e40*/  LEA.HI.X R5, R12, UR7, R3, 0x2, P0 ;  /* 0x000000070c057c11 */ /* 0x000fca00080f1403 */
[----:B------:R-:W-:Y:S01]  /*0e50*/  STG.E desc[UR4][R4.64], R2 ;  /* 0x0000000204007986 */ /* 0x000fe2000c101904 */
[----:B------:R-:W-:Y:S05]  /*0e60*/  EXIT ;  /* 0x000000000000794d */ /* 0x000fea0003800000 */
        .weak           $__internal_0_$__cuda_sm20_sqrt_rn_f32_slowpath
        .type           $__internal_0_$__cuda_sm20_sqrt_rn_f32_slowpath,@function
        .size           $__internal_0_$__cuda_sm20_sqrt_rn_f32_slowpath,($__internal_1_$__cuda_sm3x_div_rn_noftz_f32_slowpath - $__internal_0_$__cuda_sm20_sqrt_rn_f32_slowpath)
$__internal_0_$__cuda_sm20_sqrt_rn_f32_slowpath:
[----:B------:R-:W-:-:S13]  /*0e70*/  LOP3.LUT P0, RZ, R10, 0x7fffffff, RZ, 0xc0, !PT ;  /* 0x7fffffff0aff7812 */ /* 0x000fda000780c0ff */
[----:B------:R-:W-:Y:S05]  /*0e80*/  @!P0 BRA `(.L_x_9) ;  /* 0x0000000000448947 */ /* 0x000fea0003800000 */
[----:B------:R-:W-:Y:S01]  /*0e90*/  FSETP.GEU.FTZ.AND P0, PT, R10, RZ, PT ;  /* 0x000000ff0a00720b */ /* 0x000fe20003f1e000 */
[----:B------:R-:W-:-:S12]  /*0ea0*/  IMAD.MOV.U32 R2, RZ, RZ, R10 ;  /* 0x000000ffff027224 */ /* 0x000fd800078e000a */
[----:B------:R-:W-:Y:S01]  /*0eb0*/  @!P0 IMAD.MOV.U32 R10, RZ, RZ, 0x7fffffff ;  /* 0x7fffffffff0a8424 */ /* 0x000fe200078e00ff */
[----:B------:R-:W-:Y:S06]  /*0ec0*/  @!P0 BRA `(.L_x_9) ;  /* 0x0000000000348947 */ /* 0x000fec0003800000 */
[----:B------:R-:W-:-:S13]  /*0ed0*/  FSETP.GTU.FTZ.AND P0, PT, |R2|, +INF , PT ;  /* 0x7f8000000200780b */ /* 0x000fda0003f1c200 */
[----:B------:R-:W-:Y:S01]  /*0ee0*/  @P0 FADD.FTZ R10, R2, 1 ;  /* 0x3f800000020a0421 */ /* 0x000fe20000010000 */
[----:B------:R-:W-:Y:S06]  /*0ef0*/  @P0 BRA `(.L_x_9) ;  /* 0x0000000000280947 */ /* 0x000fec0003800000 */
[----:B------:R-:W-:-:S13]  /*0f00*/  FSETP.NEU.FTZ.AND P0, PT, |R2|, +INF , PT ;  /* 0x7f8000000200780b */ /* 0x000fda0003f1d200 */
[----:B------:R-:W-:Y:S01]  /*0f10*/  @P0 FFMA R3, R2, 1.84467440737095516160e+19, RZ ;  /* 0x5f80000002030823 */ /* 0x000fe200000000ff */
[----:B------:R-:W-:-:S03]  /*0f20*/  @!P0 IMAD.MOV.U32 R10, RZ, RZ, R2 ;  /* 0x000000ffff0a8224 */ /* 0x000fc600078e0002 */
[----:B------:R-:W0:Y:S02]  /*0f30*/  @P0 MUFU.RSQ R4, R3 ;  /* 0x0000000300040308 */ /* 0x000e240000001400 */
[----:B0-----:R-:W-:Y:S01]  /*0f40*/  @P0 FMUL.FTZ R6, R3, R4 ;  /* 0x0000000403060220 */ /* 0x001fe20000410000 */
[----:B------:R-:W-:-:S03]  /*0f50*/  @P0 FMUL.FTZ R4, R4, 0.5 ;  /* 0x3f00000004040820 */ /* 0x000fc60000410000 */
[----:B------:R-:W-:-:S04]  /*0f60*/  @P0 FADD.FTZ R5, -R6, -RZ ;  /* 0x800000ff06050221 */ /* 0x000fc80000010100 */
[----:B------:R-:W-:-:S04]  /*0f70*/  @P0 FFMA R5, R6, R5, R3 ;  /* 0x0000000506050223 */ /* 0x000fc80000000003 */
[----:B------:R-:W-:-:S04]  /*0f80*/  @P0 FFMA R4, R5, R4, R6 ;  /* 0x0000000405040223 */ /* 0x000fc80000000006 */
[----:B------:R-:W-:-:S07]  /*0f90*/  @P0 FMUL.FTZ R10, R4, 2.3283064365386962891e-10 ;  /* 0x2f800000040a0820 */ /* 0x000fce0000410000 */
.L_x_9:
[----:B------:R-:W-:Y:S02]  /*0fa0*/  IMAD.MOV.U32 R2, RZ, RZ, R7 ;  /* 0x000000ffff027224 */ /* 0x000fe400078e0007 */
[----:B------:R-:W-:-:S04]  /*0fb0*/  IMAD.MOV.U32 R3, RZ, RZ, 0x0 ;  /* 0x00000000ff037424 */ /* 0x000fc800078e00ff */
[----:B------:R-:W-:Y:S05]  /*0fc0*/  RET.REL.NODEC R2 `(makeCorrelation) ;  /* 0xfffffff0020c7950 */ /* 0x000fea0003c3ffff */
        .weak           $__internal_1_$__cuda_sm3x_div_rn_noftz_f32_slowpath
        .type           $__internal_1_$__cuda_sm3x_div_rn_noftz_f32_slowpath,@function
        .size           $__internal_1_$__cuda_sm3x_div_rn_noftz_f32_slowpath,(.L_x_66 - $__internal_1_$__cuda_sm3x_div_rn_noftz_f32_slowpath)
$__internal_1_$__cuda_sm3x_div_rn_noftz_f32_slowpath:
[----:B------:R-:W-:Y:S01]  /*0fd0*/  SHF.R.U32.HI R5, RZ, 0x17, R3 ;  /* 0x00000017ff057819 */ /* 0x000fe20000011603 */
[----:B------:R-:W-:Y:S01]  /*0fe0*/  BSSY.RECONVERGENT B1, `(.L_x_10) ;  /* 0x0000063000017945 */ /* 0x000fe20003800200 */
[--C-:B------:R-:W-:Y:S02]  /*0ff0*/  SHF.R.U32.HI R4, RZ, 0x17, R0.reuse ;  /* 0x00000017ff047819 */ /* 0x100fe40000011600 */
[----:B------:R-:W-:Y:S02]  /*1000*/  LOP3.LUT R10, R5, 0xff, RZ, 0xc0, !PT ;  /* 0x000000ff050a7812 */ /* 0x000fe400078ec0ff */
[----:B------:R-:W-:Y:S01]  /*1010*/  LOP3.LUT R8, R4, 0xff, RZ, 0xc0, !PT ;  /* 0x000000ff04087812 */ /* 0x000fe200078ec0ff */
[----:B------:R-:W-:Y:S02]  /*1020*/  IMAD.MOV.U32 R4, RZ, RZ, R0 ;  /* 0x000000ffff047224 */ /* 0x000fe400078e0000 */
[----:B------:R-:W-:Y:S02]  /*1030*/  VIADD R7, R10, 0xffffffff ;  /* 0xffffffff0a077836 */ /* 0x000fe40000000000 */
[----:B------:R-:W-:-:S03]  /*1040*/  VIADD R6, R8, 0xffffffff ;  /* 0xffffffff08067836 */ /* 0x000fc60000000000 */
[----:B------:R-:W-:-:S04]  /*1050*/  ISETP.GT.U32.AND P0, PT, R7, 0xfd, PT ;  /* 0x000000fd0700780c */ /* 0x000fc80003f04070 */
[----:B------:R-:W-:-:S13]  /*1060*/  ISETP.GT.U32.OR P0, PT, R6, 0xfd, P0 ;  /* 0x000000fd0600780c */ /* 0x000fda0000704470 */
[----:B------:R-:W-:Y:S01]  /*1070*/  @!P0 IMAD.MOV.U32 R5, RZ, RZ, RZ ;  /* 0x000000ffff058224 */ /* 0x000fe200078e00ff */
[----:B------:R-:W-:Y:S06]  /*1080*/  @!P0 BRA `(.L_x_11) ;  /* 0x00000000005c8947 */ /* 0x000fec0003800000 */
[----:B------:R-:W-:Y:S02]  /*1090*/  FSETP.GTU.FTZ.AND P1, PT, |R3|, +INF , PT ;  /* 0x7f8000000300780b */ /* 0x000fe40003f3c200 */
[----:B------:R-:W-:-:S04]  /*10a0*/  FSETP.GTU.FTZ.AND P0, PT, |R0|, +INF , PT ;  /* 0x7f8000000000780b */ /* 0x000fc80003f1c200 */
[----:B------:R-:W-:-:S13]  /*10b0*/  PLOP3.LUT P0, PT, P0, P1, PT, 0xf8, 0x8f ;  /* 0x00000000008f781c */ /* 0x000fda0000703f70 */
[----:B------:R-:W-:Y:S05]  /*10c0*/  @P0 BRA `(.L_x_12) ;  /* 0x00000004004c0947 */ /* 0x000fea0003800000 */
[----:B------:R-:W-:-:S13]  /*10d0*/  LOP3.LUT P0, RZ, R3, 0x7fffffff, R4, 0xc8, !PT ;  /* 0x7fffffff03ff7812 */ /* 0x000fda000780c804 */
[----:B------:R-:W-:Y:S05]  /*10e0*/  @!P0 BRA `(.L_x_13) ;  /* 0x00000004003c8947 */ /* 0x000fea0003800000 */
[C---:B------:R-:W-:Y:S02]  /*10f0*/  FSETP.NEU.FTZ.AND P0, PT, |R0|.reuse, +INF , PT ;  /* 0x7f8000000000780b */ /* 0x040fe40003f1d200 */
[----:B------:R-:W-:Y:S02]  /*1100*/  FSETP.NEU.FTZ.AND P2, PT, |R3|, +INF , PT ;  /* 0x7f8000000300780b */ /* 0x000fe40003f5d200 */
[----:B------:R-:W-:-:S11]  /*1110*/  FSETP.NEU.FTZ.AND P1, PT, |R0|, +INF , PT ;  /* 0x7f8000000000780b */ /* 0x000fd60003f3d200 */
[----:B------:R-:W-:Y:S05]  /*1120*/  @!P2 BRA !P0, `(.L_x_13) ;  /* 0x00000004002ca947 */ /* 0x000fea0004000000 */
[----:B------:R-:W-:-:S04]  /*1130*/  LOP3.LUT P0, RZ, R4, 0x7fffffff, RZ, 0xc0, !PT ;  /* 0x7fffffff04ff7812 */ /* 0x000fc8000780c0ff */
[----:B------:R-:W-:-:S13]  /*1140*/  PLOP3.LUT P0, PT, P2, P0, PT, 0x2f, 0xf2 ;  /* 0x0000000000f2781c */ /* 0x000fda0001700577 */
[----:B------:R-:W-:Y:S05]  /*1150*/  @P0 BRA `(.L_x_14) ;  /* 0x0000000400180947 */ /* 0x000fea0003800000 */
[----:B------:R-:W-:-:S04]  /*1160*/  LOP3.LUT P0, RZ, R3, 0x7fffffff, RZ, 0xc0, !PT ;  /* 0x7fffffff03ff7812 */ /* 0x000fc8000780c0ff */
[----:B------:R-:W-:-:S13]  /*1170*/  PLOP3.LUT P0, PT, P1, P0, PT, 0x2f, 0xf2 ;  /* 0x0000000000f2781c */ /* 0x000fda0000f00577 */
[----:B------:R-:W-:Y:S05]  /*1180*/  @P0 BRA `(.L_x_15) ;  /* 0x0000000400000947 */ /* 0x000fea0003800000 */
[----:B------:R-:W-:Y:S02]  /*1190*/  ISETP.GE.AND P0, PT, R6, RZ, PT ;  /* 0x000000ff0600720c */ /* 0x000fe40003f06270 */
[----:B------:R-:W-:-:S11]  /*11a0*/  ISETP.GE.AND P1, PT, R7, RZ, PT ;  /* 0x000000ff0700720c */ /* 0x000fd60003f26270 */
[----:B------:R-:W-:Y:S02]  /*11b0*/  @P0 IMAD.MOV.U32 R5, RZ, RZ, RZ ;  /* 0x000000ffff050224 */ /* 0x000fe400078e00ff */
[----:B------:R-:W-:Y:S01]  /*11c0*/  @!P0 FFMA R4, R0, 1.84467440737095516160e+19, RZ ;  /* 0x5f80000000048823 */ /* 0x000fe200000000ff */
[----:B------:R-:W-:Y:S02]  /*11d0*/  @!P0 IMAD.MOV.U32 R5, RZ, RZ, -0x40 ;  /* 0xffffffc0ff058424 */ /* 0x000fe400078e00ff */
[----:B------:R-:W-:Y:S02]  /*11e0*/  @!P1 FFMA R3, R3, 1.84467440737095516160e+19, RZ ;  /* 0x5f80000003039823 */ /* 0x000fe400000000ff */
[----:B------:R-:W-:-:S07]  /*11f0*/  @!P1 VIADD R5, R5, 0x40 ;  /* 0x0000004005059836 */ /* 0x000fce0000000000 */
.L_x_11:
[----:B------:R-:W-:Y:S01]  /*1200*/  LEA R0, R10, 0xc0800000, 0x17 ;  /* 0xc08000000a007811 */ /* 0x000fe200078eb8ff */
[----:B------:R-:W-:Y:S04]  /*1210*/  BSSY.RECONVERGENT B2, `(.L_x_16) ;  /* 0x0000036000027945 */ /* 0x000fe80003800200 */
[----:B------:R-:W-:Y:S02]  /*1220*/  IMAD.IADD R6, R3, 0x1, -R0 ;  /* 0x0000000103067824 */ /* 0x000fe400078e0a00 */
[----:B------:R-:W-:Y:S02]  /*1230*/  VIADD R3, R8, 0xffffff81 ;  /* 0xffffff8108037836 */ /* 0x000fe40000000000 */
[----:B------:R-:W0:Y:S01]  /*1240*/  MUFU.RCP R7, R6 ;  /* 0x0000000600077308 */ /* 0x000e220000001000 */
[----:B------:R-:W-:Y:S01]  /*1250*/  FADD.FTZ R9, -R6, -RZ ;  /* 0x800000ff06097221 */ /* 0x000fe20000010100 */
[----:B------:R-:W-:-:S03]  /*1260*/  IMAD R0, R3, -0x800000, R4 ;  /* 0xff80000003007824 */ /* 0x000fc600078e0204 */
[----:B0-----:R-:W-:-:S04]  /*1270*/  FFMA R8, R7, R9, 1 ;  /* 0x3f80000007087423 */ /* 0x001fc80000000009 */
[----:B------:R-:W-:-:S04]  /*1280*/  FFMA R11, R7, R8, R7 ;  /* 0x00000008070b7223 */ /* 0x000fc80000000007 */
[----:B------:R-:W-:-:S04]  /*1290*/  FFMA R4, R0, R11, RZ ;  /* 0x0000000b00047223 */ /* 0x000fc800000000ff */
[----:B------:R-:W-:-:S04]  /*12a0*/  FFMA R7, R9, R4, R0 ;  /* 0x0000000409077223 */ /* 0x000fc80000000000 */
[----:B------:R-:W-:Y:S01]  /*12b0*/  FFMA R8, R11, R7, R4 ;  /* 0x000000070b087223 */ /* 0x000fe20000000004 */
[----:B------:R-:W-:-:S03]  /*12c0*/  IADD3 R4, PT, PT, R3, 0x7f, -R10 ;  /* 0x0000007f03047810 */ /* 0x000fc60007ffe80a */
[----:B------:R-:W-:Y:S02]  /*12d0*/  FFMA R9, R9, R8, R0 ;  /* 0x0000000809097223 */ /* 0x000fe40000000000 */
[----:B------:R-:W-:Y:S02]  /*12e0*/  IMAD.IADD R4, R4, 0x1, R5 ;  /* 0x0000000104047824 */ /* 0x000fe400078e0205 */
[----:B------:R-:W-:-:S05]  /*12f0*/  FFMA R0, R11, R9, R8 ;  /* 0x000000090b007223 */ /* 0x000fca0000000008 */
[----:B------:R-:W-:-:S04]  /*1300*/  SHF.R.U32.HI R3, RZ, 0x17, R0 ;  /* 0x00000017ff037819 */ /* 0x000fc80000011600 */
[----:B------:R-:W-:-:S05]  /*1310*/  LOP3.LUT R3, R3, 0xff, RZ, 0xc0, !PT ;  /* 0x000000ff03037812 */ /* 0x000fca00078ec0ff */
[----:B------:R-:W-:-:S04]  /*1320*/  IMAD.IADD R7, R3, 0x1, R4 ;  /* 0x0000000103077824 */ /* 0x000fc800078e0204 */
[----:B------:R-:W-:-:S05]  /*1330*/  VIADD R3, R7, 0xffffffff ;  /* 0xffffffff07037836 */ /* 0x000fca0000000000 */
[----:B------:R-:W-:-:S13]  /*1340*/  ISETP.GE.U32.AND P0, PT, R3, 0xfe, PT ;  /* 0x000000fe0300780c */ /* 0x000fda0003f06070 */
[----:B------:R-:W-:Y:S05]  /*1350*/  @!P0 BRA `(.L_x_17) ;  /* 0x0000000000808947 */ /* 0x000fea0003800000 */
[----:B------:R-:W-:-:S13]  /*1360*/  ISETP.GT.AND P0, PT, R7, 0xfe, PT ;  /* 0x000000fe0700780c */ /* 0x000fda0003f04270 */
[----:B------:R-:W-:Y:S05]  /*1370*/  @P0 BRA `(.L_x_18) ;  /* 0x00000000006c0947 */ /* 0x000fea0003800000 */
[----:B------:R-:W-:-:S13]  /*1380*/  ISETP.GE.AND P0, PT, R7, 0x1, PT ;  /* 0x000000010700780c */ /* 0x000fda0003f06270 */
[----:B------:R-:W-:Y:S05]  /*1390*/  @P0 BRA `(.L_x_19) ;  /* 0x0000000000740947 */ /* 0x000fea0003800000 */
[----:B------:R-:W-:Y:S02]  /*13a0*/  ISETP.GE.AND P0, PT, R7, -0x18, PT ;  /* 0xffffffe80700780c */ /* 0x000fe40003f06270 */
[----:B------:R-:W-:-:S11]  /*13b0*/  LOP3.LUT R0, R0, 0x80000000, RZ, 0xc0, !PT ;  /* 0x8000000000007812 */ /* 0x000fd600078ec0ff */
[----:B------:R-:W-:Y:S05]  /*13c0*/  @!P0 BRA `(.L_x_19) ;  /* 0x0000000000688947 */ /* 0x000fea0003800000 */
[-CC-:B------:R-:W-:Y:S01]  /*13d0*/  FFMA.RZ R3, R11, R9.reuse, R8.reuse ;  /* 0x000000090b037223 */ /* 0x180fe2000000c008 */
[----:B------:R-:W-:Y:S02]  /*13e0*/  VIADD R6, R7, 0x20 ;  /* 0x0000002007067836 */ /* 0x000fe40000000000 */
[-CC-:B------:R-:W-:Y:S01]  /*13f0*/  FFMA.RM R4, R11, R9.reuse, R8.reuse ;  /* 0x000000090b047223 */ /* 0x180fe20000004008 */
[----:B------:R-:W-:Y:S02]  /*1400*/  ISETP.NE.AND P2, PT, R7, RZ, PT ;  /* 0x000000ff0700720c */ /* 0x000fe40003f45270 */
[----:B------:R-:W-:Y:S01]  /*1410*/  LOP3.LUT R5, R3, 0x7fffff, RZ, 0xc0, !PT ;  /* 0x007fffff03057812 */ /* 0x000fe200078ec0ff */
[----:B------:R-:W-:Y:S01]  /*1420*/  FFMA.RP R3, R11, R9, R8 ;  /* 0x000000090b037223 */ /* 0x000fe20000008008 */
[----:B------:R-:W-:Y:S01]  /*1430*/  ISETP.NE.AND P1, PT, R7, RZ, PT ;  /* 0x000000ff0700720c */ /* 0x000fe20003f25270 */
[----:B------:R-:W-:Y:S01]  /*1440*/  IMAD.MOV R7, RZ, RZ, -R7 ;  /* 0x000000ffff077224 */ /* 0x000fe200078e0a07 */
[----:B------:R-:W-:-:S02]  /*1450*/  LOP3.LUT R5, R5, 0x800000, RZ, 0xfc, !PT ;  /* 0x0080000005057812 */ /* 0x000fc400078efcff */
[----:B------:R-:W-:Y:S02]  /*1460*/  FSETP.NEU.FTZ.AND P0, PT, R3, R4, PT ;  /* 0x000000040300720b */ /* 0x000fe40003f1d000 */
[----:B------:R-:W-:Y:S02]  /*1470*/  SHF.L.U32 R6, R5, R6, RZ ;  /* 0x0000000605067219 */ /* 0x000fe400000006ff */
[----:B------:R-:W-:Y:S02]  /*1480*/  SEL R4, R7, RZ, P2 ;  /* 0x000000ff07047207 */ /* 0x000fe40001000000 */
[----:B------:R-:W-:Y:S02]  /*1490*/  ISETP.NE.AND P1, PT, R6, RZ, P1 ;  /* 0x000000ff0600720c */ /* 0x000fe40000f25270 */
[----:B------:R-:W-:Y:S02]  /*14a0*/  SHF.R.U32.HI R4, RZ, R4, R5 ;  /* 0x00000004ff047219 */ /* 0x000fe40000011605 */
[----:B------:R-:W-:-:S02]  /*14b0*/  PLOP3.LUT P0, PT, P0, P1, PT, 0xf8, 0x8f ;  /* 0x00000000008f781c */ /* 0x000fc40000703f70 */
[----:B------:R-:W-:Y:S02]  /*14c0*/  SHF.R.U32.HI R6, RZ, 0x1, R4 ;  /* 0x00000001ff067819 */ /* 0x000fe40000011604 */
[----:B------:R-:W-:-:S04]  /*14d0*/  SEL R3, RZ, 0x1, !P0 ;  /* 0x00000001ff037807 */ /* 0x000fc80004000000 */
[----:B------:R-:W-:-:S04]  /*14e0*/  LOP3.LUT R3, R3, 0x1, R6, 0xf8, !PT ;  /* 0x0000000103037812 */ /* 0x000fc800078ef806 */
[----:B------:R-:W-:-:S05]  /*14f0*/  LOP3.LUT R3, R3, R4, RZ, 0xc0, !PT ;  /* 0x0000000403037212 */ /* 0x000fca00078ec0ff */
[----:B------:R-:W-:-:S05]  /*1500*/  IMAD.IADD R3, R6, 0x1, R3 ;  /* 0x0000000106037824 */ /* 0x000fca00078e0203 */
[----:B------:R-:W-:Y:S01]  /*1510*/  LOP3.LUT R0, R3, R0, RZ, 0xfc, !PT ;  /* 0x0000000003007212 */ /* 0x000fe200078efcff */
[----:B------:R-:W-:Y:S06]  /*1520*/  BRA `(.L_x_19) ;  /* 0x0000000000107947 */ /* 0x000fec0003800000 */
.L_x_18:
[----:B------:R-:W-:-:S04]  /*1530*/  LOP3.LUT R0, R0, 0x80000000, RZ, 0xc0, !PT ;  /* 0x8000000000007812 */ /* 0x000fc800078ec0ff */
[----:B------:R-:W-:Y:S01]  /*1540*/  LOP3.LUT R0, R0, 0x7f800000, RZ, 0xfc, !PT ;  /* 0x7f80000000007812 */ /* 0x000fe200078efcff */
[----:B------:R-:W-:Y:S06]  /*1550*/  BRA `(.L_x_19) ;  /* 0x0000000000047947 */ /* 0x000fec0003800000 */
.L_x_17:
[----:B------:R-:W-:-:S07]  /*1560*/  IMAD R0, R4, 0x800000, R0 ;  /* 0x0080000004007824 */ /* 0x000fce00078e0200 */
.L_x_19:
[----:B------:R-:W-:Y:S05]  /*1570*/  BSYNC.RECONVERGENT B2 ;  /* 0x0000000000027941 */ /* 0x000fea0003800200 */
.L_x_16:
[----:B------:R-:W-:Y:S05]  /*1580*/  BRA `(.L_x_20) ;  /* 0x0000000000207947 */ /* 0x000fea0003800000 */
.L_x_15:
[----:B------:R-:W-:-:S04]  /*1590*/  LOP3.LUT R0, R3, 0x80000000, R4, 0x48, !PT ;  /* 0x8000000003007812 */ /* 0x000fc800078e4804 */
[----:B------:R-:W-:Y:S01]  /*15a0*/  LOP3.LUT R0, R0, 0x7f800000, RZ, 0xfc, !PT ;  /* 0x7f80000000007812 */ /* 0x000fe200078efcff */
[----:B------:R-:W-:Y:S06]  /*15b0*/  BRA `(.L_x_20) ;  /* 0x0000000000147947 */ /* 0x000fec0003800000 */
.L_x_14:
[----:B------:R-:W-:Y:S01]  /*15c0*/  LOP3.LUT R0, R3, 0x80000000, R4, 0x48, !PT ;  /* 0x8000000003007812 */ /* 0x000fe200078e4804 */
[----:B------:R-:W-:Y:S06]  /*15d0*/  BRA `(.L_x_20) ;  /* 0x00000000000c7947 */ /* 0x000fec0003800000 */
.L_x_13:
[----:B------:R-:W0:Y:S01]  /*15e0*/  MUFU.RSQ R0, -QNAN ;  /* 0xffc0000000007908 */ /* 0x000e220000001400 */
[----:B------:R-:W-:Y:S05]  /*15f0*/  BRA `(.L_x_20) ;  /* 0x0000000000047947 */ /* 0x000fea0003800000 */
.L_x_12:
[----:B------:R-:W-:-:S07]  /*1600*/  FADD.FTZ R0, R0, R3 ;  /* 0x0000000300007221 */ /* 0x000fce0000010000 */
.L_x_20:
[----:B------:R-:W-:Y:S05]  /*1610*/  BSYNC.RECONVERGENT B1 ;  /* 0x0000000000017941 */ /* 0x000fea0003800200 */
.L_x_10:
[----:B------:R-:W-:-:S04]  /*1620*/  IMAD.MOV.U32 R3, RZ, RZ, 0x0 ;  /* 0x00000000ff037424 */ /* 0x000fc800078e00ff */
[----:B0-----:R-:W-:Y:S05]  /*1630*/  RET.REL.NODEC R2 `(makeCorrelation) ;  /* 0xffffffe802707950 */ /* 0x001fea0003c3ffff */
.L_x_21:
[----:B------:R-:W-:-:S00]  /*1640*/  BRA `(.L_x_21) ;  /* 0xfffffffc00fc7947 */ /* 0x000fc0000383ffff */
[----:B------:R-:W-:-:S00]  /*1650*/  NOP ;  /* 0x0000000000007918 */ /* 0x000fc00000000000 */
        /* <DEDUP_REMOVED lines=10> */
.L_x_66:


//--------------------- .text.makeCorrelation2    --------------------------
	.section	.text.makeCorrelation2,"ax",@progbits
	.align	128
        .global         makeCorrelation2
        .type           makeCorrelation2,@function
        .size           makeCorrelation2,(.L_x_68 - makeCorrelation2)
        .other          makeCorrelation2,@"STO_CUDA_ENTRY STV_DEFAULT"
makeCorrelation2:
.text.makeCorrelation2:
        /* <DEDUP_REMOVED lines=17> */
[----:B------:R-:W0:Y:S01]  /*0110*/  LDCU.64 UR6, c[0x0][0x388] ;  /* 0x00007100ff0677ac */ /* 0x000e220008000a00 */
[----:B------:R-:W-:Y:S01]  /*0120*/  BSSY.RECONVERGENT B0, `(.L_x_22) ;  /* 0x00000a6000007945 */ /* 0x000fe20003800200 */
[----:B------:R-:W1:Y:S01]  /*0130*/  LDCU.64 UR10, c[0x0][0x358] ;  /* 0x00006b00ff0a77ac */ /* 0x000e620008000a00 */
[----:B0-----:R-:W-:Y:S01]  /*0140*/  ISETP.NE.U32.AND P0, PT, RZ, UR6, PT ;  /* 0x00000006ff007c0c */ /* 0x001fe2000bf05070 */
[----:B------:R-:W-:-:S03]  /*0150*/  IMAD.WIDE.U32 R4, R8, UR6, RZ ;  /* 0x0000000608047c25 */ /* 0x000fc6000f8e00ff */
[----:B------:R-:W-:Y:S01]  /*0160*/  ISETP.NE.AND.EX P0, PT, RZ, UR7, PT, P0 ;  /* 0x00000007ff007c0c */ /* 0x000fe2000bf05300 */
[----:B------:R-:W-:-:S03]  /*0170*/  IMAD R13, R8, UR7, R5 ;  /* 0x00000007080d7c24 */ /* 0x000fc6000f8e0205 */
[----:B------:R-:W-:-:S13]  /*0180*/  ISETP.NE.OR P1, PT, R0, RZ, !P0 ;  /* 0x000000ff0000720c */ /* 0x000fda0004725670 */
[----:B-1----:R-:W-:Y:S05]  /*0190*/  @P1 BRA `(.L_x_23) ;  /* 0x0000000800781947 */ /* 0x002fea0003800000 */
[----:B------:R-:W-:Y:S01]  /*01a0*/  UMOV UR4, 0xffffffff ;  /* 0xffffffff00047882 */ /* 0x000fe20000000000 */
[----:B------:R-:W-:Y:S01]  /*01b0*/  UMOV UR5, 0xffffffff ;  /* 0xffffffff00057882 */ /* 0x000fe20000000000 */
[----:B------:R-:W-:Y:S02]  /*01c0*/  ULOP3.LUT UR9, UR6, 0xf, URZ, 0xc0, !UPT ;  /* 0x0000000f06097892 */ /* 0x000fe4000f8ec0ff */
[----:B------:R-:W-:Y:S01]  /*01d0*/  IMAD.WIDE.U32 R2, R9, UR6, RZ ;  /* 0x0000000609027c25 */ /* 0x000fe2000f8e00ff */
[----:B------:R-:W-:Y:S02]  /*01e0*/  UIMAD.WIDE.U32 UR4, UR6, 0x1, UR4 ;  /* 0x00000001060478a5 */ /* 0x000fe4000f8e0004 */
[----:B------:R-:W-:Y:S01]  /*01f0*/  UISETP.NE.U32.AND UP0, UPT, UR9, URZ, UPT ;  /* 0x000000ff0900728c */ /* 0x000fe2000bf05070 */
[----:B------:R-:W-:Y:S01]  /*0200*/  IMAD.IADD R12, R11, 0x1, R10 ;  /* 0x000000010b0c7824 */ /* 0x000fe200078e020a */
[----:B------:R-:W-:Y:S01]  /*0210*/  UIADD3 UR5, UPT, UPT, UR5, UR7, URZ ;  /* 0x0000000705057290 */ /* 0x000fe2000fffe0ff */
[----:B------:R-:W-:Y:S01]  /*0220*/  IMAD.MOV.U32 R17, RZ, RZ, RZ ;  /* 0x000000ffff117224 */ /* 0x000fe200078e00ff */
[----:B------:R-:W-:Y:S01]  /*0230*/  UISETP.GE.U32.AND UP1, UPT, UR4, 0xf, UPT ;  /* 0x0000000f0400788c */ /* 0x000fe2000bf26070 */
[----:B------:R-:W-:Y:S01]  /*0240*/  IMAD.MOV.U32 R14, RZ, RZ, RZ ;  /* 0x000000ffff0e7224 */ /* 0x000fe200078e00ff */
[----:B------:R-:W-:Y:S01]  /*0250*/  UISETP.NE.AND.EX UP0, UPT, URZ, URZ, UPT, UP0 ;  /* 0x000000ffff00728c */ /* 0x000fe2000bf05300 */
[----:B------:R-:W-:Y:S01]  /*0260*/  IMAD R15, R9, UR7, R3 ;  /* 0x00000007090f7c24 */ /* 0x000fe2000f8e0203 */
[----:B------:R-:W-:-:S09]  /*0270*/  UISETP.GE.U32.AND.EX UP1, UPT, UR5, URZ, UPT, UP1 ;  /* 0x000000ff0500728c */ /* 0x000fd2000bf26110 */
[----:B------:R-:W-:Y:S05]  /*0280*/  BRA.U !UP1, `(.L_x_24) ;  /* 0x0000000109e47547 */ /* 0x000fea000b800000 */
[----:B------:R-:W0:Y:S01]  /*0290*/  S2UR UR5, SR_CgaCtaId ;  /* 0x00000000000579c3 */ /* 0x000e220000008800 */
[----:B------:R-:W1:Y:S01]  /*02a0*/  LDCU.64 UR12, c[0x0][0x380] ;  /* 0x00007000ff0c77ac */ /* 0x000e620008000a00 */
[----:B------:R-:W-:Y:S01]  /*02b0*/  IMAD R6, R12, UR6, RZ ;  /* 0x000000060c067c24 */ /* 0x000fe2000f8e02ff */
[----:B------:R-:W-:Y:S01]  /*02c0*/  UMOV UR4, 0x400 ;  /* 0x0000040000047882 */ /* 0x000fe20000000000 */
[----:B------:R-:W-:-:S04]  /*02d0*/  ULOP3.LUT UR8, UR6, 0xfffffff0, URZ, 0xc0, !UPT ;  /* 0xfffffff006087892 */ /* 0x000fc8000f8ec0ff */
[----:B------:R-:W2:Y:S02]  /*02e0*/  LDC R14, c[0x0][0x38c] ;  /* 0x0000e300ff0e7b82 */ /* 0x000ea40000000800 */
[----:B------:R-:W-:Y:S02]  /*02f0*/  IMAD.U32 R17, RZ, RZ, UR8 ;  /* 0x00000008ff117e24 */ /* 0x000fe4000f8e00ff */
[----:B------:R-:W-:Y:S01]  /*0300*/  IMAD.U32 R18, RZ, RZ, UR8 ;  /* 0x00000008ff127e24 */ /* 0x000fe2000f8e00ff */
[----:B-1----:R-:W-:-:S04]  /*0310*/  LEA R23, P1, R2, UR12, 0x2 ;  /* 0x0000000c02177c11 */ /* 0x002fc8000f8210ff */
[----:B------:R-:W-:Y:S01]  /*0320*/  LEA.HI.X R7, R2, UR13, R15, 0x2, P1 ;  /* 0x0000000d02077c11 */ /* 0x000fe200088f140f */
[----:B0-----:R-:W-:Y:S01]  /*0330*/  ULEA UR4, UR5, UR4, 0x18 ;  /* 0x0000000405047291 */ /* 0x001fe2000f8ec0ff */
[----:B------:R-:W-:-:S05]  /*0340*/  IADD3 R23, P1, PT, R23, 0x20, RZ ;  /* 0x0000002017177810 */ /* 0x000fca0007f3e0ff */
[----:B------:R-:W-:Y:S01]  /*0350*/  LEA R6, R6, UR4, 0x2 ;  /* 0x0000000406067c11 */ /* 0x000fe2000f8e10ff */
[----:B------:R-:W-:Y:S02]  /*0360*/  IMAD.X R7, RZ, RZ, R7, P1 ;  /* 0x000000ffff077224 */ /* 0x000fe400008e0607 */
[----:B--2---:R-:W-:Y:S02]  /*0370*/  IMAD.MOV.U32 R16, RZ, RZ, R14 ;  /* 0x000000ffff107224 */ /* 0x004fe400078e000e */
[----:B------:R-:W-:-:S07]  /*0380*/  VIADD R19, R6, 0x20 ;  /* 0x0000002006137836 */ /* 0x000fce0000000000 */
.L_x_25:
[----:B------:R-:W-:-:S05]  /*0390*/  IMAD.MOV.U32 R6, RZ, RZ, R23 ;  /* 0x000000ffff067224 */ /* 0x000fca00078e0017 */
[----:B------:R-:W2:Y:S04]  /*03a0*/  LDG.E R20, desc[UR10][R6.64+-0x20] ;  /* 0xffffe00a06147981 */ /* 0x000ea8000c1e1900 */
[----:B------:R-:W3:Y:S04]  /*03b0*/  LDG.E R22, desc[UR10][R6.64+-0x1c] ;  /* 0xffffe40a06167981 */ /* 0x000ee8000c1e1900 */
[----:B------:R-:W4:Y:S04]  /*03c0*/  LDG.E R24, desc[UR10][R6.64+-0x18] ;  /* 0xffffe80a06187981 */ /* 0x000f28000c1e1900 */
[----:B------:R-:W5:Y:S04]  /*03d0*/  LDG.E R26, desc[UR10][R6.64+-0x14] ;  /* 0xffffec0a061a7981 */ /* 0x000f68000c1e1900 */
[----:B------:R-:W5:Y:S04]  /*03e0*/  LDG.E R28, desc[UR10][R6.64+-0x10] ;  /* 0xfffff00a061c7981 */ /* 0x000f68000c1e1900 */
[----:B------:R-:W5:Y:S04]  /*03f0*/  LDG.E R21, desc[UR10][R6.64+-0xc] ;  /* 0xfffff40a06157981 */ /* 0x000f68000c1e1900 */
[----:B------:R-:W5:Y:S04]  /*0400*/  LDG.E R23, desc[UR10][R6.64+-0x8] ;  /* 0xfffff80a06177981 */ /* 0x000f68000c1e1900 */
[----:B------:R-:W5:Y:S04]  /*0410*/  LDG.E R25, desc[UR10][R6.64+-0x4] ;  /* 0xfffffc0a06197981 */ /* 0x000f68000c1e1900 */
[----:B------:R-:W5:Y:S04]  /*0420*/  LDG.E R27, desc[UR10][R6.64] ;  /* 0x0000000a061b7981 */ /* 0x000f68000c1e1900 */
[----:B------:R-:W5:Y:S04]  /*0430*/  LDG.E R29, desc[UR10][R6.64+0xc] ;  /* 0x00000c0a061d7981 */ /* 0x000f68000c1e1900 */
[----:B--2---:R0:W-:Y:S04]  /*0440*/  STS [R19+-0x20], R20 ;  /* 0xffffe01413007388 */ /* 0x0041e80000000800 */
[----:B---3--:R1:W-:Y:S04]  /*0450*/  STS [R19+-0x1c], R22 ;  /* 0xffffe41613007388 */ /* 0x0083e80000000800 */
[----:B----4-:R2:W-:Y:S04]  /*0460*/  STS [R19+-0x18], R24 ;  /* 0xffffe81813007388 */ /* 0x0105e80000000800 */
[----:B-----5:R3:W-:Y:S04]  /*0470*/  STS [R19+-0x14], R26 ;  /* 0xffffec1a13007388 */ /* 0x0207e80000000800 */
[----:B------:R4:W-:Y:S04]  /*0480*/  STS [R19+-0x10], R28 ;  /* 0xfffff01c13007388 */ /* 0x0009e80000000800 */
[----:B------:R5:W-:Y:S04]  /*0490*/  STS [R19+-0xc], R21 ;  /* 0xfffff41513007388 */ /* 0x000be80000000800 */
[----:B0-----:R-:W5:Y:S04]  /*04a0*/  LDG.E R20, desc[UR10][R6.64+0x4] ;  /* 0x0000040a06147981 */ /* 0x001f68000c1e1900 */
[----:B-1----:R-:W5:Y:S04]  /*04b0*/  LDG.E R22, desc[UR10][R6.64+0x8] ;  /* 0x0000080a06167981 */ /* 0x002f68000c1e1900 */
[----:B--2---:R-:W2:Y:S04]  /*04c0*/  LDG.E R24, desc[UR10][R6.64+0x10] ;  /* 0x0000100a06187981 */ /* 0x004ea8000c1e1900 */
[----:B---3--:R-:W3:Y:S04]  /*04d0*/  LDG.E R26, desc[UR10][R6.64+0x14] ;  /* 0x0000140a061a7981 */ /* 0x008ee8000c1e1900 */
[----:B----4-:R-:W4:Y:S04]  /*04e0*/  LDG.E R28, desc[UR10][R6.64+0x18] ;  /* 0x0000180a061c7981 */ /* 0x010f28000c1e1900 */
[----:B-----5:R0:W5:Y:S01]  /*04f0*/  LDG.E R21, desc[UR10][R6.64+0x1c] ;  /* 0x00001c0a06157981 */ /* 0x020162000c1e1900 */
[----:B------:R-:W-:-:S04]  /*0500*/  IADD3 R18, P1, PT, R18, -0x10, RZ ;  /* 0xfffffff012127810 */ /* 0x000fc80007f3e0ff */
[----:B------:R-:W-:Y:S02]  /*0510*/  IADD3.X R16, PT, PT, R16, -0x1, RZ, P1, !PT ;  /* 0xffffffff10107810 */ /* 0x000fe40000ffe4ff */
[----:B------:R-:W-:-:S04]  /*0520*/  ISETP.NE.U32.AND P1, PT, R18, RZ, PT ;  /* 0x000000ff1200720c */ /* 0x000fc80003f25070 */
[----:B------:R-:W-:Y:S01]  /*0530*/  ISETP.NE.AND.EX P1, PT, R16, RZ, PT, P1 ;  /* 0x000000ff1000720c */ /* 0x000fe20003f25310 */
[----:B------:R1:W-:Y:S04]  /*0540*/  STS [R19+-0x8], R23 ;  /* 0xfffff81713007388 */ /* 0x0003e80000000800 */
[----:B------:R-:W-:Y:S01]  /*0550*/  STS [R19+-0x4], R25 ;  /* 0xfffffc1913007388 */ /* 0x000fe20000000800 */
[----:B-1----:R-:W-:-:S03]  /*0560*/  IADD3 R23, P2, PT, R6, 0x40, RZ ;  /* 0x0000004006177810 */ /* 0x002fc60007f5e0ff */
[----:B------:R-:W-:Y:S04]  /*0570*/  STS [R19], R27 ;  /* 0x0000001b13007388 */ /* 0x000fe80000000800 */
[----:B------:R-:W-:Y:S01]  /*0580*/  STS [R19+0xc], R29 ;  /* 0x00000c1d13007388 */ /* 0x000fe20000000800 */
[----:B0-----:R-:W-:-:S03]  /*0590*/  IMAD.X R7, RZ, RZ, R7, P2 ;  /* 0x000000ffff077224 */ /* 0x001fc600010e0607 */
[----:B------:R-:W-:Y:S04]  /*05a0*/  STS [R19+0x4], R20 ;  /* 0x0000041413007388 */ /* 0x000fe80000000800 */
[----:B------:R-:W-:Y:S04]  /*05b0*/  STS [R19+0x8], R22 ;  /* 0x0000081613007388 */ /* 0x000fe80000000800 */
[----:B--2---:R-:W-:Y:S04]  /*05c0*/  STS [R19+0x10], R24 ;  /* 0x0000101813007388 */ /* 0x004fe80000000800 */
[----:B---3--:R-:W-:Y:S04]  /*05d0*/  STS [R19+0x14], R26 ;  /* 0x0000141a13007388 */ /* 0x008fe80000000800 */
[----:B----4-:R-:W-:Y:S04]  /*05e0*/  STS [R19+0x18], R28 ;  /* 0x0000181c13007388 */ /* 0x010fe80000000800 */
[----:B-----5:R0:W-:Y:S02]  /*05f0*/  STS [R19+0x1c], R21 ;  /* 0x00001c1513007388 */ /* 0x0201e40000000800 */
[----:B0-----:R-:W-:Y:S01]  /*0600*/  VIADD R19, R19, 0x40 ;  /* 0x0000004013137836 */ /* 0x001fe20000000000 */
[----:B------:R-:W-:Y:S06]  /*0610*/  @P1 BRA `(.L_x_25) ;  /* 0xfffffffc005c1947 */ /* 0x000fec000383ffff */
.L_x_24:
[----:B------:R-:W-:Y:S01]  /*0620*/  IMAD R16, R12, UR6, RZ ;  /* 0x000000060c107c24 */ /* 0x000fe2000f8e02ff */
[----:B------:R-:W-:Y:S06]  /*0630*/  BRA.U !UP0, `(.L_x_23) ;  /* 0x0000000508507547 */ /* 0x000fec000b800000 */
[----:B------:R-:W-:Y:S02]  /*0640*/  UISETP.GE.U32.AND UP1, UPT, UR9, 0x8, UPT ;  /* 0x000000080900788c */ /* 0x000fe4000bf26070 */
[----:B------:R-:W-:Y:S02]  /*0650*/  ULOP3.LUT UR8, UR6, 0x7, URZ, 0xc0, !UPT ;  /* 0x0000000706087892 */ /* 0x000fe4000f8ec0ff */
[----:B------:R-:W-:Y:S02]  /*0660*/  UISETP.GE.U32.AND.EX UP1, UPT, URZ, URZ, UPT, UP1 ;  /* 0x000000ffff00728c */ /* 0x000fe4000bf26110 */
[----:B------:R-:W-:-:S04]  /*0670*/  UISETP.NE.U32.AND UP0, UPT, UR8, URZ, UPT ;  /* 0x000000ff0800728c */ /* 0x000fc8000bf05070 */
[----:B------:R-:W-:-:S03]  /*0680*/  UISETP.NE.AND.EX UP0, UPT, URZ, URZ, UPT, UP0 ;  /* 0x000000ffff00728c */ /* 0x000fc6000bf05300 */
[----:B------:R-:W-:Y:S08]  /*0690*/  BRA.U !UP1, `(.L_x_26) ;  /* 0x0000000109707547 */ /* 0x000ff0000b800000 */
[----:B------:R-:W0:Y:S01]  /*06a0*/  LDCU.64 UR4, c[0x0][0x380] ;  /* 0x00007000ff0477ac */ /* 0x000e220008000a00 */
[----:B------:R-:W-:-:S05]  /*06b0*/  IADD3 R7, P1, PT, R17, R2, RZ ;  /* 0x0000000211077210 */ /* 0x000fca0007f3e0ff */
[----:B------:R-:W-:Y:S01]  /*06c0*/  IMAD.X R18, R14, 0x1, R15, P1 ;  /* 0x000000010e127824 */ /* 0x000fe200008e060f */
[----:B0-----:R-:W-:-:S04]  /*06d0*/  LEA R6, P1, R7, UR4, 0x2 ;  /* 0x0000000407067c11 */ /* 0x001fc8000f8210ff */
[----:B------:R-:W-:-:S05]  /*06e0*/  LEA.HI.X R7, R7, UR5, R18, 0x2, P1 ;  /* 0x0000000507077c11 */ /* 0x000fca00088f1412 */
[----:B------:R-:W2:Y:S04]  /*06f0*/  LDG.E R18, desc[UR10][R6.64] ;  /* 0x0000000a06127981 */ /* 0x000ea8000c1e1900 */
[----:B------:R-:W3:Y:S04]  /*0700*/  LDG.E R20, desc[UR10][R6.64+0x4] ;  /* 0x0000040a06147981 */ /* 0x000ee8000c1e1900 */
[----:B------:R-:W4:Y:S04]  /*0710*/  LDG.E R22, desc[UR10][R6.64+0x8] ;  /* 0x0000080a06167981 */ /* 0x000f28000c1e1900 */
[----:B------:R-:W5:Y:S04]  /*0720*/  LDG.E R24, desc[UR10][R6.64+0xc] ;  /* 0x00000c0a06187981 */ /* 0x000f68000c1e1900 */
[----:B------:R-:W5:Y:S04]  /*0730*/  LDG.E R26, desc[UR10][R6.64+0x10] ;  /* 0x0000100a061a7981 */ /* 0x000f68000c1e1900 */
[----:B------:R-:W5:Y:S04]  /*0740*/  LDG.E R28, desc[UR10][R6.64+0x14] ;  /* 0x0000140a061c7981 */ /* 0x000f68000c1e1900 */
[----:B------:R-:W5:Y:S04]  /*0750*/  LDG.E R21, desc[UR10][R6.64+0x18] ;  /* 0x0000180a06157981 */ /* 0x000f68000c1e1900 */
[----:B------:R-:W5:Y:S01]  /*0760*/  LDG.E R23, desc[UR10][R6.64+0x1c] ;  /* 0x00001c0a06177981 */ /* 0x000f62000c1e1900 */
[----:B------:R-:W0:Y:S01]  /*0770*/  S2UR UR5, SR_CgaCtaId ;  /* 0x00000000000579c3 */ /* 0x000e220000008800 */
[----:B------:R-:W-:Y:S01]  /*0780*/  UMOV UR4, 0x400 ;  /* 0x0000040000047882 */ /* 0x000fe20000000000 */
[C---:B------:R-:W-:Y:S01]  /*0790*/  IMAD.IADD R19, R17.reuse, 0x1, R16 ;  /* 0x0000000111137824 */ /* 0x040fe200078e0210 */
[----:B------:R-:W-:-:S05]  /*07a0*/  IADD3 R17, P1, PT, R17, 0x8, RZ ;  /* 0x0000000811117810 */ /* 0x000fca0007f3e0ff */
[----:B------:R-:W-:Y:S01]  /*07b0*/  IMAD.X R14, RZ, RZ, R14, P1 ;  /* 0x000000ffff0e7224 */ /* 0x000fe200008e060e */
[----:B0-----:R-:W-:-:S06]  /*07c0*/  ULEA UR4, UR5, UR4, 0x18 ;  /* 0x0000000405047291 */ /* 0x001fcc000f8ec0ff */
[----:B------:R-:W-:-:S05]  /*07d0*/  LEA R19, R19, UR4, 0x2 ;  /* 0x0000000413137c11 */ /* 0x000fca000f8e10ff */
[----:B--2---:R0:W-:Y:S04]  /*07e0*/  STS [R19], R18 ;  /* 0x0000001213007388 */ /* 0x0041e80000000800 */
[----:B---3--:R0:W-:Y:S04]  /*07f0*/  STS [R19+0x4], R20 ;  /* 0x0000041413007388 */ /* 0x0081e80000000800 */
[----:B----4-:R0:W-:Y:S04]  /*0800*/  STS [R19+0x8], R22 ;  /* 0x0000081613007388 */ /* 0x0101e80000000800 */
[----:B-----5:R0:W-:Y:S04]  /*0810*/  STS [R19+0xc], R24 ;  /* 0x00000c1813007388 */ /* 0x0201e80000000800 */
[----:B------:R0:W-:Y:S04]  /*0820*/  STS [R19+0x10], R26 ;  /* 0x0000101a13007388 */ /* 0x0001e80000000800 */
[----:B------:R0:W-:Y:S04]  /*0830*/  STS [R19+0x14], R28 ;  /* 0x0000141c13007388 */ /* 0x0001e80000000800 */
[----:B------:R0:W-:Y:S04]  /*0840*/  STS [R19+0x18], R21 ;  /* 0x0000181513007388 */ /* 0x0001e80000000800 */
[----:B------:R0:W-:Y:S02]  /*0850*/  STS [R19+0x1c], R23 ;  /* 0x00001c1713007388 */ /* 0x0001e40000000800 */
.L_x_26:
[----:B------:R-:W-:Y:S05]  /*0860*/  BRA.U !UP0, `(.L_x_23) ;  /* 0x0000000108c47547 */ /* 0x000fea000b800000 */
[----:B------:R-:W-:Y:S02]  /*0870*/  UISETP.GE.U32.AND UP1, UPT, UR8, 0x4, UPT ;  /* 0x000000040800788c */ /* 0x000fe4000bf26070 */
[----:B------:R-:W-:Y:S02]  /*0880*/  ULOP3.LUT UR9, UR6, 0x3, URZ, 0xc0, !UPT ;  /* 0x0000000306097892 */ /* 0x000fe4000f8ec0ff */
[----:B------:R-:W-:Y:S02]  /*0890*/  UISETP.GE.U32.AND.EX UP1, UPT, URZ, URZ, UPT, UP1 ;  /* 0x000000ffff00728c */ /* 0x000fe4000bf26110 */
[----:B------:R-:W-:Y:S01]  /*08a0*/  UISETP.NE.U32.AND UP0, UPT, UR9, URZ, UPT ;  /* 0x000000ff0900728c */ /* 0x000fe2000bf05070 */
[----:B------:R-:W-:-:S03]  /*08b0*/  UMOV UR4, URZ ;  /* 0x000000ff00047c82 */ /* 0x000fc60008000000 */
[----:B------:R-:W-:-:S03]  /*08c0*/  UISETP.NE.AND.EX UP0, UPT, UR4, URZ, UPT, UP0 ;  /* 0x000000ff0400728c */ /* 0x000fc6000bf05300 */
[----:B------:R-:W-:Y:S08]  /*08d0*/  BRA.U !UP1, `(.L_x_27) ;  /* 0x0000000109507547 */ /* 0x000ff0000b800000 */
[----:B------:R-:W1:Y:S01]  /*08e0*/  LDCU.64 UR12, c[0x0][0x380] ;  /* 0x00007000ff0c77ac */ /* 0x000e620008000a00 */
[----:B------:R-:W-:-:S05]  /*08f0*/  IADD3 R7, P1, PT, R17, R2, RZ ;  /* 0x0000000211077210 */ /* 0x000fca0007f3e0ff */
[----:B0-----:R-:W-:Y:S01]  /*0900*/  IMAD.X R18, R14, 0x1, R15, P1 ;  /* 0x000000010e127824 */ /* 0x001fe200008e060f */
[----:B-1----:R-:W-:-:S04]  /*0910*/  LEA R6, P1, R7, UR12, 0x2 ;  /* 0x0000000c07067c11 */ /* 0x002fc8000f8210ff */
[----:B------:R-:W-:-:S05]  /*0920*/  LEA.HI.X R7, R7, UR13, R18, 0x2, P1 ;  /* 0x0000000d07077c11 */ /* 0x000fca00088f1412 */
[----:B------:R-:W2:Y:S04]  /*0930*/  LDG.E R18, desc[UR10][R6.64] ;  /* 0x0000000a06127981 */ /* 0x000ea8000c1e1900 */
[----:B------:R-:W3:Y:S04]  /*0940*/  LDG.E R20, desc[UR10][R6.64+0x4] ;  /* 0x0000040a06147981 */ /* 0x000ee8000c1e1900 */
[----:B------:R-:W4:Y:S04]  /*0950*/  LDG.E R22, desc[UR10][R6.64+0x8] ;  /* 0x0000080a06167981 */ /* 0x000f28000c1e1900 */
        /* <DEDUP_REMOVED lines=11> */
[----:B-----5:R1:W-:Y:S02]  /*0a10*/  STS [R19+0xc], R24 ;  /* 0x00000c1813007388 */ /* 0x0203e40000000800 */
.L_x_27:
[----:B------:R-:W-:Y:S05]  /*0a20*/  BRA.U !UP0, `(.L_x_23) ;  /* 0x0000000108547547 */ /* 0x000fea000b800000 */
[----:B------:R-:W2:Y:S01]  /*0a30*/  S2UR UR8, SR_CgaCtaId ;  /* 0x00000000000879c3 */ /* 0x000ea20000008800 */
[----:B------:R-:W3:Y:S01]  /*0a40*/  LDCU.64 UR12, c[0x0][0x380] ;  /* 0x00007000ff0c77ac */ /* 0x000ee20008000a00 */
[----:B------:R-:W-:Y:S01]  /*0a50*/  IADD3 R3, P1, PT, R17, R2, RZ ;  /* 0x0000000211037210 */ /* 0x000fe20007f3e0ff */
[----:B------:R-:W-:Y:S01]  /*0a60*/  IMAD R12, R12, UR6, R17 ;  /* 0x000000060c0c7c24 */ /* 0x000fe2000f8e0211 */
[----:B------:R-:W-:-:S03]  /*0a70*/  UMOV UR5, 0x400 ;  /* 0x0000040000057882 */ /* 0x000fc60000000000 */
[----:B------:R-:W-:Y:S01]  /*0a80*/  IMAD.X R14, R14, 0x1, R15, P1 ;  /* 0x000000010e0e7824 */ /* 0x000fe200008e060f */
[----:B---3--:R-:W-:-:S04]  /*0a90*/  LEA R2, P2, R3, UR12, 0x2 ;  /* 0x0000000c03027c11 */ /* 0x008fc8000f8410ff */
[----:B------:R-:W-:Y:S01]  /*0aa0*/  LEA.HI.X R7, R3, UR13, R14, 0x2, P2 ;  /* 0x0000000d03077c11 */ /* 0x000fe200090f140e */
[----:B--2---:R-:W-:-:S06]  /*0ab0*/  ULEA UR5, UR8, UR5, 0x18 ;  /* 0x0000000508057291 */ /* 0x004fcc000f8ec0ff */
[----:B------:R-:W-:-:S07]  /*0ac0*/  LEA R12, R12, UR5, 0x2 ;  /* 0x000000050c0c7c11 */ /* 0x000fce000f8e10ff */
.L_x_28:
[----:B------:R-:W-:-:S06]  /*0ad0*/  IMAD.MOV.U32 R3, RZ, RZ, R7 ;  /* 0x000000ffff037224 */ /* 0x000fcc00078e0007 */
[----:B------:R2:W3:Y:S01]  /*0ae0*/  LDG.E R3, desc[UR10][R2.64] ;  /* 0x0000000a02037981 */ /* 0x0004e2000c1e1900 */
[----:B------:R-:W-:-:S04]  /*0af0*/  UIADD3 UR9, UP0, UPT, UR9, -0x1, URZ ;  /* 0xffffffff09097890 */ /* 0x000fc8000ff1e0ff */
[----:B------:R-:W-:Y:S02]  /*0b00*/  UIADD3.X UR4, UPT, UPT, UR4, -0x1, URZ, UP0, !UPT ;  /* 0xffffffff04047890 */ /* 0x000fe400087fe4ff */
[----:B------:R-:W-:Y:S01]  /*0b10*/  UISETP.NE.U32.AND UP0, UPT, UR9, URZ, UPT ;  /* 0x000000ff0900728c */ /* 0x000fe2000bf05070 */
[----:B--2---:R-:W-:-:S03]  /*0b20*/  IADD3 R2, P1, PT, R2, 0x4, RZ ;  /* 0x0000000402027810 */ /* 0x004fc60007f3e0ff */
[----:B------:R-:W-:Y:S02]  /*0b30*/  UISETP.NE.AND.EX UP0, UPT, UR4, URZ, UPT, UP0 ;  /* 0x000000ff0400728c */ /* 0x000fe4000bf05300 */
[----:B------:R-:W-:Y:S01]  /*0b40*/  IMAD.X R7, RZ, RZ, R7, P1 ;  /* 0x000000ffff077224 */ /* 0x000fe200008e0607 */
[----:B---3--:R2:W-:Y:S02]  /*0b50*/  STS [R12], R3 ;  /* 0x000000030c007388 */ /* 0x0085e40000000800 */
[----:B--2---:R-:W-:-:S04]  /*0b60*/  VIADD R12, R12, 0x4 ;  /* 0x000000040c0c7836 */ /* 0x004fc80000000000 */
[----:B------:R-:W-:Y:S05]  /*0b70*/  BRA.U UP0, `(.L_x_28) ;  /* 0xfffffffd00d47547 */ /* 0x000fea000b83ffff */
.L_x_23:
[----:B------:R-:W-:Y:S05]  /*0b80*/  BSYNC.RECONVERGENT B0 ;  /* 0x0000000000007941 */ /* 0x000fea0003800200 */
.L_x_22:
[----:B------:R-:W-:Y:S01]  /*0b90*/  ISETP.NE.OR P1, PT, R10, RZ, !P0 ;  /* 0x000000ff0a00720c */ /* 0x000fe20004725670 */
[----:B------:R-:W-:-:S12]  /*0ba0*/  BSSY.RECONVERGENT B0, `(.L_x_29) ;  /* 0x000009b000007945 */ /* 0x000fd80003800200 */
[----:B------:R-:W-:Y:S05]  /*0bb0*/  @P1 BRA `(.L_x_30) ;  /* 0x0000000800641947 */ /* 0x000fea0003800000 */
[----:B------:R-:W-:Y:S01]  /*0bc0*/  UIADD3 UR4, UP0, UPT, UR6, -0x1, URZ ;  /* 0xffffffff06047890 */ /* 0x000fe2000ff1e0ff */
[----:B------:R-:W-:Y:S01]  /*0bd0*/  CS2R R6, SRZ ;  /* 0x0000000000067805 */ /* 0x000fe2000001ff00 */
[----:B------:R-:W-:Y:S02]  /*0be0*/  ULOP3.LUT UR8, UR6, 0xf, URZ, 0xc0, !UPT ;  /* 0x0000000f06087892 */ /* 0x000fe4000f8ec0ff */
[----:B------:R-:W-:Y:S02]  /*0bf0*/  UIADD3.X UR5, UPT, UPT, UR7, -0x1, URZ, UP0, !UPT ;  /* 0xffffffff07057890 */ /* 0x000fe400087fe4ff */
[----:B------:R-:W-:Y:S02]  /*0c00*/  UISETP.GE.U32.AND UP1, UPT, UR4, 0xf, UPT ;  /* 0x0000000f0400788c */ /* 0x000fe4000bf26070 */
[----:B------:R-:W-:Y:S02]  /*0c10*/  UISETP.NE.U32.AND UP0, UPT, UR8, URZ, UPT ;  /* 0x000000ff0800728c */ /* 0x000fe4000bf05070 */
[----:B------:R-:W-:-:S02]  /*0c20*/  UISETP.GE.U32.AND.EX UP1, UPT, UR5, URZ, UPT, UP1 ;  /* 0x000000ff0500728c */ /* 0x000fc4000bf26110 */
[----:B------:R-:W-:-:S07]  /*0c30*/  UISETP.NE.AND.EX UP0, UPT, URZ, URZ, UPT, UP0 ;  /* 0x000000ffff00728c */ /* 0x000fce000bf05300 */
[----:B------:R-:W-:Y:S05]  /*0c40*/  BRA.U !UP1, `(.L_x_31) ;  /* 0x0000000109e47547 */ /* 0x000fea000b800000 */
[----:B------:R-:W2:Y:S01]  /*0c50*/  S2UR UR5, SR_CgaCtaId ;  /* 0x00000000000579c3 */ /* 0x000ea20000008800 */
[----:B------:R-:W3:Y:S01]  /*0c60*/  LDCU.64 UR12, c[0x0][0x380] ;  /* 0x00007000ff0c77ac */ /* 0x000ee20008000a00 */
[----:B------:R-:W-:Y:S01]  /*0c70*/  IMAD R2, R0, UR6, RZ ;  /* 0x0000000600027c24 */ /* 0x000fe2000f8e02ff */
[----:B------:R-:W-:Y:S01]  /*0c80*/  UMOV UR4, 0x400 ;  /* 0x0000040000047882 */ /* 0x000fe20000000000 */
[----:B------:R-:W-:-:S04]  /*0c90*/  ULOP3.LUT UR9, UR6, 0xfffffff0, URZ, 0xc0, !UPT ;  /* 0xfffffff006097892 */ /* 0x000fc8000f8ec0ff */
[----:B------:R-:W4:Y:S02]  /*0ca0*/  LDC R6, c[0x0][0x38c] ;  /* 0x0000e300ff067b82 */ /* 0x000f240000000800 */
[----:B------:R-:W-:Y:S01]  /*0cb0*/  MOV R7, UR9 ;  /* 0x0000000900077c02 */ /* 0x000fe20008000f00 */
[----:B------:R-:W-:Y:S01]  /*0cc0*/  IMAD.U32 R14, RZ, RZ, UR9 ;  /* 0x00000009ff0e7e24 */ /* 0x000fe2000f8e00ff */
[----:B---3--:R-:W-:-:S04]  /*0cd0*/  LEA R17, P1, R4, UR12, 0x2 ;  /* 0x0000000c04117c11 */ /* 0x008fc8000f8210ff */
[----:B------:R-:W-:Y:S01]  /*0ce0*/  LEA.HI.X R3, R4, UR13, R13, 0x2, P1 ;  /* 0x0000000d04037c11 */ /* 0x000fe200088f140d */
[----:B--2---:R-:W-:Y:S01]  /*0cf0*/  ULEA UR4, UR5, UR4, 0x18 ;  /* 0x0000000405047291 */ /* 0x004fe2000f8ec0ff */
[----:B------:R-:W-:-:S05]  /*0d00*/  IADD3 R17, P1, PT, R17, 0x20, RZ ;  /* 0x0000002011117810 */ /* 0x000fca0007f3e0ff */
[----:B------:R-:W-:Y:S01]  /*0d10*/  LEA R2, R2, UR4, 0x2 ;  /* 0x0000000402027c11 */ /* 0x000fe2000f8e10ff */
[----:B------:R-:W-:Y:S02]  /*0d20*/  IMAD.X R3, RZ, RZ, R3, P1 ;  /* 0x000000ffff037224 */ /* 0x000fe400008e0603 */
[----:B----4-:R-:W-:Y:S02]  /*0d30*/  IMAD.MOV.U32 R12, RZ, RZ, R6 ;  /* 0x000000ffff0c7224 */ /* 0x010fe400078e0006 */
[----:B------:R-:W-:-:S07]  /*0d40*/  VIADD R15, R2, 0x20 ;  /* 0x00000020020f7836 */ /* 0x000fce0000000000 */
.L_x_32:
[----:B------:R-:W-:-:S05]  /*0d50*/  IMAD.MOV.U32 R2, RZ, RZ, R17 ;  /* 0x000000ffff027224 */ /* 0x000fca00078e0011 */
[----:B------:R-:W2:Y:S04]  /*0d60*/  LDG.E R16, desc[UR10][R2.64+-0x20] ;  /* 0xffffe00a02107981 */ /* 0x000ea8000c1e1900 */
[----:B01----:R-:W3:Y:S04]  /*0d70*/  LDG.E R18, desc[UR10][R2.64+-0x1c] ;  /* 0xffffe40a02127981 */ /* 0x003ee8000c1e1900 */
        /* <DEDUP_REMOVED lines=14> */
[----:B0-----:R-:W5:Y:S04]  /*0e60*/  LDG.E R16, desc[UR10][R2.64+0xc] ;  /* 0x00000c0a02107981 */ /* 0x001f68000c1e1900 */
[----:B-1----:R-:W5:Y:S04]  /*0e70*/  LDG.E R18, desc[UR10][R2.64+0x10] ;  /* 0x0000100a02127981 */ /* 0x002f68000c1e1900 */
[----:B--2---:R-:W2:Y:S04]  /*0e80*/  LDG.E R20, desc[UR10][R2.64+0x14] ;  /* 0x0000140a02147981 */ /* 0x004ea8000c1e1900 */
[----:B---3--:R-:W3:Y:S04]  /*0e90*/  LDG.E R22, desc[UR10][R2.64+0x18] ;  /* 0x0000180a02167981 */ /* 0x008ee8000c1e1900 */
[----:B----4-:R0:W4:Y:S01]  /*0ea0*/  LDG.E R24, desc[UR10][R2.64+0x1c] ;  /* 0x00001c0a02187981 */ /* 0x010122000c1e1900 */
[----:B------:R-:W-:-:S04]  /*0eb0*/  IADD3 R14, P1, PT, R14, -0x10, RZ ;  /* 0xfffffff00e0e7810 */ /* 0x000fc80007f3e0ff */
[----:B------:R-:W-:Y:S02]  /*0ec0*/  IADD3.X R12, PT, PT, R12, -0x1, RZ, P1, !PT ;  /* 0xffffffff0c0c7810 */ /* 0x000fe40000ffe4ff */
[----:B------:R-:W-:-:S04]  /*0ed0*/  ISETP.NE.U32.AND P1, PT, R14, RZ, PT ;  /* 0x000000ff0e00720c */ /* 0x000fc80003f25070 */
[----:B------:R-:W-:Y:S01]  /*0ee0*/  ISETP.NE.AND.EX P1, PT, R12, RZ, PT, P1 ;  /* 0x000000ff0c00720c */ /* 0x000fe20003f25310 */
[----:B------:R1:W-:Y:S04]  /*0ef0*/  STS [R15+-0x4], R17 ;  /* 0xfffffc110f007388 */ /* 0x0003e80000000800 */
[----:B------:R-:W-:Y:S01]  /*0f00*/  STS [R15+-0xc], R26 ;  /* 0xfffff41a0f007388 */ /* 0x000fe20000000800 */
[----:B-1----:R-:W-:-:S03]  /*0f10*/  IADD3 R17, P2, PT, R2, 0x40, RZ ;  /* 0x0000004002117810 */ /* 0x002fc60007f5e0ff */
[----:B------:R-:W-:Y:S04]  /*0f20*/  STS [R15+-0x8], R28 ;  /* 0xfffff81c0f007388 */ /* 0x000fe80000000800 */
[----:B------:R-:W-:Y:S01]  /*0f30*/  STS [R15], R19 ;  /* 0x000000130f007388 */ /* 0x000fe20000000800 */
[----:B0-----:R-:W-:-:S03]  /*0f40*/  IMAD.X R3, RZ, RZ, R3, P2 ;  /* 0x000000ffff037224 */ /* 0x001fc600010e0603 */
[----:B------:R-:W-:Y:S04]  /*0f50*/  STS [R15+0x4], R21 ;  /* 0x000004150f007388 */ /* 0x000fe80000000800 */
[----:B------:R-:W-:Y:S04]  /*0f60*/  STS [R15+0x8], R23 ;  /* 0x000008170f007388 */ /* 0x000fe80000000800 */
[----:B-----5:R-:W-:Y:S04]  /*0f70*/  STS [R15+0xc], R16 ;  /* 0x00000c100f007388 */ /* 0x020fe80000000800 */
[----:B------:R-:W-:Y:S04]  /*0f80*/  STS [R15+0x10], R18 ;  /* 0x000010120f007388 */ /* 0x000fe80000000800 */
[----:B--2---:R-:W-:Y:S04]  /*0f90*/  STS [R15+0x14], R20 ;  /* 0x000014140f007388 */ /* 0x004fe80000000800 */
[----:B---3--:R-:W-:Y:S04]  /*0fa0*/  STS [R15+0x18], R22 ;  /* 0x000018160f007388 */ /* 0x008fe80000000800 */
[----:B----4-:R0:W-:Y:S02]  /*0fb0*/  STS [R15+0x1c], R24 ;  /* 0x00001c180f007388 */ /* 0x0101e40000000800 */
[----:B0-----:R-:W-:Y:S01]  /*0fc0*/  VIADD R15, R15, 0x40 ;  /* 0x000000400f0f7836 */ /* 0x001fe20000000000 */
[----:B------:R-:W-:Y:S06]  /*0fd0*/  @P1 BRA `(.L_x_32) ;  /* 0xfffffffc005c1947 */ /* 0x000fec000383ffff */
.L_x_31:
        /* <DEDUP_REMOVED lines=8> */
[----:B------:R-:W2:Y:S01]  /*1060*/  LDCU.64 UR4, c[0x0][0x380] ;  /* 0x00007000ff0477ac */ /* 0x000ea20008000a00 */
[----:B------:R-:W-:-:S05]  /*1070*/  IADD3 R3, P1, PT, R7, R4, RZ ;  /* 0x0000000407037210 */ /* 0x000fca0007f3e0ff */
[----:B------:R-:W-:Y:S01]  /*1080*/  IMAD.X R14, R6, 0x1, R13, P1 ;  /* 0x00000001060e7824 */ /* 0x000fe200008e060d */
[----:B--2---:R-:W-:-:S04]  /*1090*/  LEA R2, P1, R3, UR4, 0x2 ;  /* 0x0000000403027c11 */ /* 0x004fc8000f8210ff */
[----:B------:R-:W-:-:S05]  /*10a0*/  LEA.HI.X R3, R3, UR5, R14, 0x2, P1 ;  /* 0x0000000503037c11 */ /* 0x000fca00088f140e */
[----:B------:R-:W2:Y:S04]  /*10b0*/  LDG.E R14, desc[UR10][R2.64] ;  /* 0x0000000a020e7981 */ /* 0x000ea8000c1e1900 */
[----:B------:R-:W3:Y:S04]  /*10c0*/  LDG.E R16, desc[UR10][R2.64+0x4] ;  /* 0x0000040a02107981 */ /* 0x000ee8000c1e1900 */
[----:B01----:R-:W4:Y:S04]  /*10d0*/  LDG.E R18, desc[UR10][R2.64+0x8] ;  /* 0x0000080a02127981 */ /* 0x003f28000c1e1900 */
        /* <DEDUP_REMOVED lines=20> */
.L_x_33:
        /* <DEDUP_REMOVED lines=8> */
[----:B------:R-:W3:Y:S01]  /*12a0*/  LDCU.64 UR12, c[0x0][0x380] ;  /* 0x00007000ff0c77ac */ /* 0x000ee20008000a00 */
[----:B------:R-:W-:-:S05]  /*12b0*/  IADD3 R3, P1, PT, R7, R4, RZ ;  /* 0x0000000407037210 */ /* 0x000fca0007f3e0ff */
[----:B--2---:R-:W-:Y:S01]  /*12c0*/  IMAD.X R14, R6, 0x1, R13, P1 ;  /* 0x00000001060e7824 */ /* 0x004fe200008e060d */
[----:B---3--:R-:W-:-:S04]  /*12d0*/  LEA R2, P1, R3, UR12, 0x2 ;  /* 0x0000000c03027c11 */ /* 0x008fc8000f8210ff */
[----:B------:R-:W-:-:S05]  /*12e0*/  LEA.HI.X R3, R3, UR13, R14, 0x2, P1 ;  /* 0x0000000d03037c11 */ /* 0x000fca00088f140e */
[----:B------:R-:W2:Y:S04]  /*12f0*/  LDG.E R14, desc[UR10][R2.64] ;  /* 0x0000000a020e7981 */ /* 0x000ea8000c1e1900 */
[----:B------:R-:W3:Y:S04]  /*1300*/  LDG.E R16, desc[UR10][R2.64+0x4] ;  /* 0x0000040a02107981 */ /* 0x000ee8000c1e1900 */
[----:B01----:R-:W4:Y:S04]  /*1310*/  LDG.E R18, desc[UR10][R2.64+0x8] ;  /* 0x0000080a02127981 */ /* 0x003f28000c1e1900 */
        /* <DEDUP_REMOVED lines=12> */
.L_x_34:
[----:B------:R-:W-:Y:S05]  /*13e0*/  BRA.U !UP1, `(.L_x_30) ;  /* 0x0000000109587547 */ /* 0x000fea000b800000 */
[----:B------:R-:W3:Y:S01]  /*13f0*/  S2UR UR8, SR_CgaCtaId ;  /* 0x00000000000879c3 */ /* 0x000ee20000008800 */
[----:B------:R-:W4:Y:S01]  /*1400*/  LDCU.64 UR12, c[0x0][0x380] ;  /* 0x00007000ff0c77ac */ /* 0x000f220008000a00 */
[----:B------:R-:W-:Y:S01]  /*1410*/  IADD3 R5, P1, PT, R7, R4, RZ ;  /* 0x0000000407057210 */ /* 0x000fe20007f3e0ff */
[----:B------:R-:W-:Y:S01]  /*1420*/  IMAD R7, R0, UR6, R7 ;  /* 0x0000000600077c24 */ /* 0x000fe2000f8e0207 */
[----:B------:R-:W-:-:S03]  /*1430*/  UMOV UR5, 0x400 ;  /* 0x0000040000057882 */ /* 0x000fc60000000000 */
[----:B------:R-:W-:Y:S01]  /*1440*/  IMAD.X R6, R6, 0x1, R13, P1 ;  /* 0x0000000106067824 */ /* 0x000fe200008e060d */
[----:B----4-:R-:W-:-:S04]  /*1450*/  LEA R4, P1, R5, UR12, 0x2 ;  /* 0x0000000c05047c11 */ /* 0x010fc8000f8210ff */
[----:B------:R-:W-:Y:S01]  /*1460*/  LEA.HI.X R5, R5, UR13, R6, 0x2, P1 ;  /* 0x0000000d05057c11 */ /* 0x000fe200088f1406 */
[----:B---3--:R-:W-:-:S06]  /*1470*/  ULEA UR5, UR8, UR5, 0x18 ;  /* 0x0000000508057291 */ /* 0x008fcc000f8ec0ff */
[----:B------:R-:W-:-:S07]  /*1480*/  LEA R7, R7, UR5, 0x2 ;  /* 0x0000000507077c11 */ /* 0x000fce000f8e10ff */
.L_x_35:
[----:B------:R-:W-:Y:S01]  /*1490*/  IMAD.MOV.U32 R2, RZ, RZ, R4 ;  /* 0x000000ffff027224 */ /* 0x000fe200078e0004 */
[----:B------:R-:W-:-:S05]  /*14a0*/  MOV R3, R5 ;  /* 0x0000000500037202 */ /* 0x000fca0000000f00 */
[----:B------:R-:W3:Y:S01]  /*14b0*/  LDG.E R2, desc[UR10][R2.64] ;  /* 0x0000000a02027981 */ /* 0x000ee2000c1e1900 */
[----:B------:R-:W-:Y:S01]  /*14c0*/  UIADD3 UR9, UP0, UPT, UR9, -0x1, URZ ;  /* 0xffffffff09097890 */ /* 0x000fe2000ff1e0ff */
[----:B------:R-:W-:-:S03]  /*14d0*/  IADD3 R4, P1, PT, R4, 0x4, RZ ;  /* 0x0000000404047810 */ /* 0x000fc60007f3e0ff */
[----:B------:R-:W-:Y:S02]  /*14e0*/  UIADD3.X UR4, UPT, UPT, UR4, -0x1, URZ, UP0, !UPT ;  /* 0xffffffff04047890 */ /* 0x000fe400087fe4ff */
[----:B------:R-:W-:Y:S01]  /*14f0*/  UISETP.NE.U32.AND UP0, UPT, UR9, URZ, UPT ;  /* 0x000000ff0900728c */ /* 0x000fe2000bf05070 */
[----:B------:R-:W-:-:S03]  /*1500*/  IMAD.X R5, RZ, RZ, R5, P1 ;  /* 0x000000ffff057224 */ /* 0x000fc600008e0605 */
[----:B------:R-:W-:Y:S01]  /*1510*/  UISETP.NE.AND.EX UP0, UPT, UR4, URZ, UPT, UP0 ;  /* 0x000000ff0400728c */ /* 0x000fe2000bf05300 */
[----:B---3--:R3:W-:Y:S02]  /*1520*/  STS [R7], R2 ;  /* 0x0000000207007388 */ /* 0x0087e40000000800 */
[----:B---3--:R-:W-:-:S06]  /*1530*/  VIADD R7, R7, 0x4 ;  /* 0x0000000407077836 */ /* 0x008fcc0000000000 */
[----:B------:R-:W-:Y:S05]  /*1540*/  BRA.U UP0, `(.L_x_35) ;  /* 0xfffffffd00d07547 */ /* 0x000fea000b83ffff */
.L_x_30:
[----:B------:R-:W-:Y:S05]  /*1550*/  BSYNC.RECONVERGENT B0 ;  /* 0x0000000000007941 */ /* 0x000fea0003800200 */
.L_x_29:
[----:B------:R-:W-:Y:S01]  /*1560*/  BAR.SYNC.DEFER_BLOCKING 0x0 ;  /* 0x0000000000007b1d */ /* 0x000fe20000010000 */
[----:B------:R-:W-:-:S05]  /*1570*/  IMAD.MOV.U32 R2, RZ, RZ, RZ ;  /* 0x000000ffff027224 */ /* 0x000fca00078e00ff */
[----:B------:R-:W-:Y:S05]  /*1580*/  @!P0 BRA `(.L_x_36) ;  /* 0x0000000400c48947 */ /* 0x000fea0003800000 */
[----:B------:R-:W-:Y:S01]  /*1590*/  UISETP.GE.U32.AND UP1, UPT, UR6, 0x8, UPT ;  /* 0x000000080600788c */ /* 0x000fe2000bf26070 */
[----:B------:R-:W-:Y:S01]  /*15a0*/  IMAD.IADD R10, R11, 0x1, R10 ;  /* 0x000000010b0a7824 */ /* 0x000fe200078e020a */
[----:B------:R-:W-:Y:S01]  /*15b0*/  ULOP3.LUT UR8, UR6, 0x7, URZ, 0xc0, !UPT ;  /* 0x0000000706087892 */ /* 0x000fe2000f8ec0ff */
[----:B------:R-:W-:Y:S01]  /*15c0*/  IMAD.MOV.U32 R2, RZ, RZ, RZ ;  /* 0x000000ffff027224 */ /* 0x000fe200078e00ff */
[----:B------:R-:W-:Y:S02]  /*15d0*/  UISETP.GE.U32.AND.EX UP1, UPT, UR7, URZ, UPT, UP1 ;  /* 0x000000ff0700728c */ /* 0x000fe4000bf26110 */
[----:B------:R-:W-:Y:S01]  /*15e0*/  UISETP.NE.U32.AND UP0, UPT, UR8, URZ, UPT ;  /* 0x000000ff0800728c */ /* 0x000fe2000bf05070 */
[----:B------:R-:W-:-:S03]  /*15f0*/  UMOV UR4, URZ ;  /* 0x000000ff00047c82 */ /* 0x000fc60008000000 */
[----:B------:R-:W-:-:S03]  /*1600*/  UISETP.NE.AND.EX UP0, UPT, URZ, URZ, UPT, UP0 ;  /* 0x000000ffff00728c */ /* 0x000fc6000bf05300 */
[----:B------:R-:W-:Y:S08]  /*1610*/  BRA.U !UP1, `(.L_x_37) ;  /* 0x0000000109ac7547 */ /* 0x000ff0000b800000 */
[----:B------:R-:W3:Y:S01]  /*1620*/  S2R R3, SR_CgaCtaId ;  /* 0x0000000000037919 */ /* 0x000ee20000008800 */
[----:B------:R-:W-:Y:S01]  /*1630*/  MOV R2, 0x400 ;  /* 0x0000040000027802 */ /* 0x000fe20000000f00 */
[----:B------:R-:W-:Y:S02]  /*1640*/  USHF.L.U32 UR5, UR6, 0x2, URZ ;  /* 0x0000000206057899 */ /* 0x000fe400080006ff */
[----:B------:R-:W-:Y:S01]  /*1650*/  ULOP3.LUT UR4, UR6, 0xfffffff8, URZ, 0xc0, !UPT ;  /* 0xfffffff806047892 */ /* 0x000fe2000f8ec0ff */
[----:B------:R-:W4:Y:S01]  /*1660*/  LDCU UR7, c[0x0][0x38c] ;  /* 0x00007180ff0777ac */ /* 0x000f220008000800 */
[----:B---3--:R-:W-:Y:S01]  /*1670*/  LEA R3, R3, R2, 0x18 ;  /* 0x0000000203037211 */ /* 0x008fe200078ec0ff */
[----:B------:R-:W-:-:S04]  /*1680*/  IMAD.MOV.U32 R2, RZ, RZ, RZ ;  /* 0x000000ffff027224 */ /* 0x000fc800078e00ff */
[--C-:B------:R-:W-:Y:S02]  /*1690*/  IMAD R4, R0, UR5, R3.reuse ;  /* 0x0000000500047c24 */ /* 0x100fe4000f8e0203 */
[----:B------:R-:W-:Y:S01]  /*16a0*/  IMAD R5, R10, UR5, R3 ;  /* 0x000000050a057c24 */ /* 0x000fe2000f8e0203 */
[----:B------:R-:W-:Y:S01]  /*16b0*/  UMOV UR5, UR4 ;  /* 0x0000000400057c82 */ /* 0x000fe20008000000 */
[----:B------:R-:W-:Y:S02]  /*16c0*/  VIADD R3, R4, 0x10 ;  /* 0x0000001004037836 */ /* 0x000fe40000000000 */
[----:B----4-:R-:W-:-:S07]  /*16d0*/  VIADD R4, R5, 0x10 ;  /* 0x0000001005047836 */ /* 0x010fce0000000000 */
.L_x_38:
[----:B------:R-:W-:Y:S01]  /*16e0*/  LDS R7, [R3+-0x10] ;  /* 0xfffff00003077984 */ /* 0x000fe20000000800 */
[----:B------:R-:W-:-:S03]  /*16f0*/  UIADD3 UR5, UP1, UPT, UR5, -0x8, URZ ;  /* 0xfffffff805057890 */ /* 0x000fc6000ff3e0ff */
[----:B------:R-:W3:Y:S01]  /*1700*/  LDS R11, [R4+-0x10] ;  /* 0xfffff000040b7984 */ /* 0x000ee20000000800 */
[----:B------:R-:W-:Y:S02]  /*1710*/  UIADD3.X UR7, UPT, UPT, UR7, -0x1, URZ, UP1, !UPT ;  /* 0xffffffff07077890 */ /* 0x000fe40008ffe4ff */
[----:B------:R-:W-:Y:S01]  /*1720*/  UISETP.NE.U32.AND UP1, UPT, UR5, URZ, UPT ;  /* 0x000000ff0500728c */ /* 0x000fe2000bf25070 */
[----:B------:R-:W-:Y:S03]  /*1730*/  LDS R12, [R3+-0xc] ;  /* 0xfffff400030c7984 */ /* 0x000fe60000000800 */
[----:B------:R-:W-:Y:S01]  /*1740*/  UISETP.NE.AND.EX UP1, UPT, UR7, URZ, UPT, UP1 ;  /* 0x000000ff0700728c */ /* 0x000fe2000bf25310 */
[----:B------:R-:W4:Y:S04]  /*1750*/  LDS R13, [R4+-0xc] ;  /* 0xfffff400040d7984 */ /* 0x000f280000000800 */
[----:B0-2---:R-:W-:Y:S04]  /*1760*/  LDS R14, [R3+-0x8] ;  /* 0xfffff800030e7984 */ /* 0x005fe80000000800 */
[----:B------:R-:W0:Y:S04]  /*1770*/  LDS R15, [R4+-0x8] ;  /* 0xfffff800040f7984 */ /* 0x000e280000000800 */
[----:B------:R-:W-:Y:S04]  /*1780*/  LDS R16, [R3+-0x4] ;  /* 0xfffffc0003107984 */ /* 0x000fe80000000800 */
[----:B------:R-:W2:Y:S04]  /*1790*/  LDS R17, [R4+-0x4] ;  /* 0xfffffc0004117984 */ /* 0x000ea80000000800 */
[----:B-1----:R-:W-:Y:S04]  /*17a0*/  LDS R18, [R3] ;  /* 0x0000000003127984 */ /* 0x002fe80000000800 */
[----:B------:R-:W1:Y:S04]  /*17b0*/  LDS R19, [R4] ;  /* 0x0000000004137984 */ /* 0x000e680000000800 */
[----:B------:R-:W-:Y:S04]  /*17c0*/  LDS R20, [R3+0x4] ;  /* 0x0000040003147984 */ /* 0x000fe80000000800 */
[----:B------:R-:W5:Y:S01]  /*17d0*/  LDS R21, [R4+0x4] ;  /* 0x0000040004157984 */ /* 0x000f620000000800 */
[----:B---3--:R-:W-:-:S03]  /*17e0*/  FFMA R7, R7, R11, R2 ;  /* 0x0000000b07077223 */ /* 0x008fc60000000002 */
[----:B------:R-:W-:Y:S04]  /*17f0*/  LDS R22, [R3+0x8] ;  /* 0x0000080003167984 */ /* 0x000fe80000000800 */
[----:B------:R-:W3:Y:S01]  /*1800*/  LDS R23, [R4+0x8] ;  /* 0x0000080004177984 */ /* 0x000ee20000000800 */
[----:B----4-:R-:W-:-:S03]  /*1810*/  FFMA R7, R12, R13, R7 ;  /* 0x0000000d0c077223 */ /* 0x010fc60000000007 */
[----:B------:R4:W-:Y:S04]  /*1820*/  LDS R5, [R3+0xc] ;  /* 0x00000c0003057984 */ /* 0x0009e80000000800 */
[----:B------:R2:W3:Y:S01]  /*1830*/  LDS R6, [R4+0xc] ;  /* 0x00000c0004067984 */ /* 0x0004e20000000800 */
[----:B0-----:R-:W-:Y:S01]  /*1840*/  FFMA R7, R14, R15, R7 ;  /* 0x0000000f0e077223 */ /* 0x001fe20000000007 */
[----:B----4-:R-:W-:-:S03]  /*1850*/  VIADD R3, R3, 0x20 ;  /* 0x0000002003037836 */ /* 0x010fc60000000000 */
[----:B--2---:R-:W-:Y:S01]  /*1860*/  FFMA R7, R16, R17, R7 ;  /* 0x0000001110077223 */ /* 0x004fe20000000007 */
[----:B------:R-:W-:-:S03]  /*1870*/  VIADD R4, R4, 0x20 ;  /* 0x0000002004047836 */ /* 0x000fc60000000000 */
[----:B-1----:R-:W-:-:S04]  /*1880*/  FFMA R7, R18, R19, R7 ;  /* 0x0000001312077223 */ /* 0x002fc80000000007 */
[----:B-----5:R-:W-:-:S04]  /*1890*/  FFMA R7, R20, R21, R7 ;  /* 0x0000001514077223 */ /* 0x020fc80000000007 */
[----:B---3--:R-:W-:-:S04]  /*18a0*/  FFMA R22, R22, R23, R7 ;  /* 0x0000001716167223 */ /* 0x008fc80000000007 */
[----:B------:R-:W-:Y:S01]  /*18b0*/  FFMA R2, R5, R6, R22 ;  /* 0x0000000605027223 */ /* 0x000fe20000000016 */
[----:B------:R-:W-:Y:S06]  /*18c0*/  BRA.U UP1, `(.L_x_38) ;  /* 0xfffffffd01847547 */ /* 0x000fec000b83ffff */
.L_x_37:
[----:B------:R-:W-:Y:S02]  /*18d0*/  IMAD R0, R0, UR6, RZ ;  /* 0x0000000600007c24 */ /* 0x000fe4000f8e02ff */
        /* <DEDUP_REMOVED lines=8> */
[----:B------:R-:W3:Y:S01]  /*1960*/  S2UR UR7, SR_CgaCtaId ;  /* 0x00000000000779c3 */ /* 0x000ee20000008800 */
[----:B------:R-:W-:Y:S01]  /*1970*/  UMOV UR5, 0x400 ;  /* 0x0000040000057882 */ /* 0x000fe20000000000 */
[----:B------:R-:W-:Y:S02]  /*1980*/  VIADD R3, R0, UR4 ;  /* 0x0000000400037c36 */ /* 0x000fe40008000000 */
[----:B------:R-:W-:Y:S01]  /*1990*/  VIADD R4, R10, UR4 ;  /* 0x000000040a047c36 */ /* 0x000fe20008000000 */
[----:B------:R-:W-:Y:S02]  /*19a0*/  UIADD3 UR4, UPT, UPT, UR4, 0x4, URZ ;  /* 0x0000000404047890 */ /* 0x000fe4000fffe0ff */
[----:B---3--:R-:W-:-:S06]  /*19b0*/  ULEA UR5, UR7, UR5, 0x18 ;  /* 0x0000000507057291 */ /* 0x008fcc000f8ec0ff */
[----:B------:R-:W-:Y:S02]  /*19c0*/  LEA R3, R3, UR5, 0x2 ;  /* 0x0000000503037c11 */ /* 0x000fe4000f8e10ff */
[----:B------:R-:W-:-:S03]  /*19d0*/  LEA R4, R4, UR5, 0x2 ;  /* 0x0000000504047c11 */ /* 0x000fc6000f8e10ff */
[----:B------:R-:W-:Y:S04]  /*19e0*/  LDS R5, [R3] ;  /* 0x0000000003057984 */ /* 0x000fe80000000800 */
[----:B------:R-:W3:Y:S04]  /*19f0*/  LDS R6, [R4] ;  /* 0x0000000004067984 */ /* 0x000ee80000000800 */
[----:B------:R-:W-:Y:S04]  /*1a00*/  LDS R12, [R3+0x4] ;  /* 0x00000400030c7984 */ /* 0x000fe80000000800 */
[----:B------:R-:W4:Y:S04]  /*1a10*/  LDS R7, [R4+0x4] ;  /* 0x0000040004077984 */ /* 0x000f280000000800 */
[----:B0-2---:R-:W-:Y:S04]  /*1a20*/  LDS R14, [R3+0x8] ;  /* 0x00000800030e7984 */ /* 0x005fe80000000800 */
[----:B------:R-:W0:Y:S04]  /*1a30*/  LDS R11, [R4+0x8] ;  /* 0x00000800040b7984 */ /* 0x000e280000000800 */
[----:B------:R-:W-:Y:S04]  /*1a40*/  LDS R16, [R3+0xc] ;  /* 0x00000c0003107984 */ /* 0x000fe80000000800 */
[----:B------:R-:W2:Y:S01]  /*1a50*/  LDS R13, [R4+0xc] ;  /* 0x00000c00040d7984 */ /* 0x000ea20000000800 */
[----:B---3--:R-:W-:-:S04]  /*1a60*/  FFMA R5, R5, R6, R2 ;  /* 0x0000000605057223 */ /* 0x008fc80000000002 */
[----:B----4-:R-:W-:-:S04]  /*1a70*/  FFMA R5, R12, R7, R5 ;  /* 0x000000070c057223 */ /* 0x010fc80000000005 */
[----:B0-----:R-:W-:-:S04]  /*1a80*/  FFMA R5, R14, R11, R5 ;  /* 0x0000000b0e057223 */ /* 0x001fc80000000005 */
[----:B--2---:R-:W-:-:S07]  /*1a90*/  FFMA R2, R16, R13, R5 ;  /* 0x0000000d10027223 */ /* 0x004fce0000000005 */
.L_x_39:
[----:B------:R-:W-:Y:S05]  /*1aa0*/  BRA.U !UP1, `(.L_x_36) ;  /* 0x00000001097c7547 */ /* 0x000fea000b800000 */
[----:B------:R-:W-:Y:S02]  /*1ab0*/  UISETP.NE.U32.AND UP1, UPT, UR9, 0x1, UPT ;  /* 0x000000010900788c */ /* 0x000fe4000bf25070 */
[----:B------:R-:W-:Y:S02]  /*1ac0*/  ULOP3.LUT UR6, UR6, 0x1, URZ, 0xc0, !UPT ;  /* 0x0000000106067892 */ /* 0x000fe4000f8ec0ff */
[----:B------:R-:W-:Y:S02]  /*1ad0*/  UISETP.NE.AND.EX UP1, UPT, URZ, URZ, UPT, UP1 ;  /* 0x000000ffff00728c */ /* 0x000fe4000bf25310 */
[----:B------:R-:W-:-:S04]  /*1ae0*/  UISETP.NE.U32.AND UP0, UPT, UR6, 0x1, UPT ;  /* 0x000000010600788c */ /* 0x000fc8000bf05070 */
[----:B------:R-:W-:-:S03]  /*1af0*/  UISETP.NE.U32.AND.EX UP0, UPT, URZ, URZ, UPT, UP0 ;  /* 0x000000ffff00728c */ /* 0x000fc6000bf05100 */
        /* <DEDUP_REMOVED lines=12> */
[----:B------:R-:W4:Y:S01]  /*1bc0*/  LDS R11, [R4+0x4] ;  /* 0x00000400040b7984 */ /* 0x000f220000000800 */
[----:B---3--:R-:W-:-:S04]  /*1bd0*/  FFMA R2, R5, R6, R2 ;  /* 0x0000000605027223 */ /* 0x008fc80000000002 */
[----:B----4-:R-:W-:-:S07]  /*1be0*/  FFMA R2, R7, R11, R2 ;  /* 0x0000000b07027223 */ /* 0x010fce0000000002 */
.L_x_40:
[----:B------:R-:W-:Y:S05]  /*1bf0*/  BRA.U UP0, `(.L_x_36) ;  /* 0x0000000100287547 */ /* 0x000fea000b800000 */
[----:B------:R-:W3:Y:S01]  /*1c00*/  S2UR UR6, SR_CgaCtaId ;  /* 0x00000000000679c3 */ /* 0x000ee20000008800 */
[----:B------:R-:W-:Y:S01]  /*1c10*/  UMOV UR5, 0x400 ;  /* 0x0000040000057882 */ /* 0x000fe20000000000 */
[----:B------:R-:W-:Y:S01]  /*1c20*/  VIADD R0, R0, UR4 ;  /* 0x0000000400007c36 */ /* 0x000fe20008000000 */
[----:B------:R-:W-:Y:S01]  /*1c30*/  IADD3 R10, PT, PT, R10, UR4, RZ ;  /* 0x000000040a0a7c10 */ /* 0x000fe2000fffe0ff */
[----:B---3--:R-:W-:-:S06]  /*1c40*/  ULEA UR5, UR6, UR5, 0x18 ;  /* 0x0000000506057291 */ /* 0x008fcc000f8ec0ff */
[----:B------:R-:W-:Y:S02]  /*1c50*/  LEA R10, R10, UR5, 0x2 ;  /* 0x000000050a0a7c11 */ /* 0x000fe4000f8e10ff */
[----:B------:R-:W-:-:S04]  /*1c60*/  LEA R0, R0, UR5, 0x2 ;  /* 0x0000000500007c11 */ /* 0x000fc8000f8e10ff */
[----:B------:R-:W-:Y:S04]  /*1c70*/  LDS R10, [R10] ;  /* 0x000000000a0a7984 */ /* 0x000fe80000000800 */
[----:B------:R-:W3:Y:S02]  /*1c80*/  LDS R3, [R0] ;  /* 0x0000000000037984 */ /* 0x000ee40000000800 */
[----:B---3--:R-:W-:-:S07]  /*1c90*/  FFMA R2, R3, R10, R2 ;  /* 0x0000000a03027223 */ /* 0x008fce0000000002 */
.L_x_36:
[----:B------:R-:W3:Y:S01]  /*1ca0*/  LDCU.64 UR6, c[0x0][0x3a0] ;  /* 0x00007400ff0677ac */ /* 0x000ee20008000a00 */
[----:B------:R-:W-:Y:S01]  /*1cb0*/  IMAD.SHL.U32 R6, R9, 0x4, RZ ;  /* 0x0000000409067824 */ /* 0x000fe200078e00ff */
[----:B------:R-:W-:Y:S01]  /*1cc0*/  SHF.R.U32.HI R3, RZ, 0x1e, R9 ;  /* 0x0000001eff037819 */ /* 0x000fe20000011609 */
[----:B------:R-:W-:Y:S01]  /*1cd0*/  IMAD.SHL.U32 R4, R8, 0x4, RZ ;  /* 0x0000000408047824 */ /* 0x000fe200078e00ff */
[----:B------:R-:W-:Y:S01]  /*1ce0*/  SHF.R.U32.HI R0, RZ, 0x1e, R8 ;  /* 0x0000001eff007819 */ /* 0x000fe20000011608 */
[----:B------:R-:W4:Y:S01]  /*1cf0*/  LDCU.64 UR4, c[0x0][0x398] ;  /* 0x00007300ff0477ac */ /* 0x000f220008000a00 */
[----:B---3--:R-:W-:Y:S02]  /*1d00*/  IADD3 R12, P1, PT, R6, UR6, RZ ;  /* 0x00000006060c7c10 */ /* 0x008fe4000ff3e0ff */
[----:B------:R-:W-:Y:S02]  /*1d10*/  IADD3 R10, P0, PT, R4, UR6, RZ ;  /* 0x00000006040a7c10 */ /* 0x000fe4000ff1e0ff */
[----:B------:R-:W-:-:S02]  /*1d20*/  IADD3.X R13, PT, PT, R3, UR7, RZ, P1, !PT ;  /* 0x00000007030d7c10 */ /* 0x000fc40008ffe4ff */
[----:B------:R-:W-:Y:S02]  /*1d30*/  IADD3.X R11, PT, PT, R0, UR7, RZ, P0, !PT ;  /* 0x00000007000b7c10 */ /* 0x000fe400087fe4ff */
[----:B----4-:R-:W-:Y:S02]  /*1d40*/  IADD3 R6, P1, PT, R6, UR4, RZ ;  /* 0x0000000406067c10 */ /* 0x010fe4000ff3e0ff */
[----:B------:R-:W0:Y:S01]  /*1d50*/  LDG.E R13, desc[UR10][R12.64] ;  /* 0x0000000a0c0d7981 */ /* 0x000e22000c1e1900 */
[----:B------:R-:W-:-:S03]  /*1d60*/  IADD3 R4, P0, PT, R4, UR4, RZ ;  /* 0x0000000404047c10 */ /* 0x000fc6000ff1e0ff */
[----:B------:R-:W0:Y:S01]  /*1d70*/  LDG.E R10, desc[UR10][R10.64] ;  /* 0x0000000a0a0a7981 */ /* 0x000e22000c1e1900 */
[----:B------:R-:W-:Y:S02]  /*1d80*/  IADD3.X R7, PT, PT, R3, UR5, RZ, P1, !PT ;  /* 0x0000000503077c10 */ /* 0x000fe40008ffe4ff */
[----:B------:R-:W-:Y:S01]  /*1d90*/  IADD3.X R5, PT, PT, R0, UR5, RZ, P0, !PT ;  /* 0x0000000500057c10 */ /* 0x000fe200087fe4ff */
[----:B------:R-:W3:Y:S03]  /*1da0*/  LDCU.64 UR4, c[0x0][0x388] ;  /* 0x00007100ff0477ac */ /* 0x000ee60008000a00 */
[----:B------:R-:W4:Y:S04]  /*1db0*/  LDG.E R7, desc[UR10][R6.64] ;  /* 0x0000000a06077981 */ /* 0x000f28000c1e1900 */
[----:B------:R-:W4:Y:S01]  /*1dc0*/  LDG.E R4, desc[UR10][R4.64] ;  /* 0x0000000a04047981 */ /* 0x000f22000c1e1900 */
[----:B---3--:R-:W3:Y:S01]  /*1dd0*/  I2F.U64 R3, UR4 ;  /* 0x0000000400037d12 */ /* 0x008ee20008301000 */
[----:B------:R-:W-:Y:S01]  /*1de0*/  BSSY.RECONVERGENT B0, `(.L_x_41) ;  /* 0x0000010000007945 */ /* 0x000fe20003800200 */
[----:B0-2---:R-:W-:-:S04]  /*1df0*/  FMUL R14, R10, R13 ;  /* 0x0000000d0a0e7220 */ /* 0x005fc80000400000 */
[----:B------:R-:W-:Y:S02]  /*1e00*/  VIADD R0, R14, 0xf3000000 ;  /* 0xf30000000e007836 */ /* 0x000fe40000000000 */
[----:B------:R0:W2:Y:S03]  /*1e10*/  MUFU.RSQ R11, R14 ;  /* 0x0000000e000b7308 */ /* 0x0000a60000001400 */
[----:B------:R-:W-:Y:S01]  /*1e20*/  ISETP.GT.U32.AND P0, PT, R0, 0x727fffff, PT ;  /* 0x727fffff0000780c */ /* 0x000fe20003f04070 */
[----:B----4-:R-:W-:-:S04]  /*1e30*/  FMUL R0, R4, R7 ;  /* 0x0000000704007220 */ /* 0x010fc80000400000 */
[----:B---3--:R-:W-:-:S08]  /*1e40*/  FFMA R0, R3, R2, -R0 ;  /* 0x0000000203007223 */ /* 0x008fd00000000800 */
[----:B0-----:R-:W-:Y:S05]  /*1e50*/  @!P0 BRA `(.L_x_42) ;  /* 0x0000000000108947 */ /* 0x001fea0003800000 */
[----:B------:R-:W-:-:S07]  /*1e60*/  MOV R7, 0x1e80 ;  /* 0x00001e8000077802 */ /* 0x000fce0000000f00 */
[----:B-12---:R-:W-:Y:S05]  /*1e70*/  CALL.REL.NOINC `($__internal_2_$__cuda_sm20_sqrt_rn_f32_slowpath) ;  /* 0x0000000000cc7944 */ /* 0x006fea0003c00000 */
[----:B------:R-:W-:Y:S01]  /*1e80*/  IMAD.MOV.U32 R3, RZ, RZ, R14 ;  /* 0x000000ffff037224 */ /* 0x000fe200078e000e */
[----:B------:R-:W-:Y:S06]  /*1e90*/  BRA `(.L_x_43) ;  /* 0x0000000000107947 */ /* 0x000fec0003800000 */
.L_x_42:
[----:B--2---:R-:W-:Y:S01]  /*1ea0*/  FMUL.FTZ R3, R14, R11 ;  /* 0x0000000b0e037220 */ /* 0x004fe20000410000 */
[----:B------:R-:W-:-:S03]  /*1eb0*/  FMUL.FTZ R11, R11, 0.5 ;  /* 0x3f0000000b0b7820 */ /* 0x000fc60000410000 */
[----:B------:R-:W-:-:S04]  /*1ec0*/  FFMA R14, -R3, R3, R14 ;  /* 0x00000003030e7223 */ /* 0x000fc8000000010e */
[----:B------:R-:W-:-:S07]  /*1ed0*/  FFMA R3, R14, R11, R3 ;  /* 0x0000000b0e037223 */ /* 0x000fce0000000003 */
.L_x_43:
[----:B------:R-:W-:Y:S05]  /*1ee0*/  BSYNC.RECONVERGENT B0 ;  /* 0x0000000000007941 */ /* 0x000fea0003800200 */
.L_x_41:
[----:B------:R-:W0:Y:S01]  /*1ef0*/  MUFU.RCP R2, R3 ;  /* 0x0000000300027308 */ /* 0x000e220000001000 */
[----:B------:R-:W-:Y:S07]  /*1f00*/  BSSY.RECONVERGENT B0, `(.L_x_44) ;  /* 0x000000b000007945 */ /* 0x000fee0003800200 */
[----:B------:R-:W2:Y:S01]  /*1f10*/  FCHK P0, R0, R3 ;  /* 0x0000000300007302 */ /* 0x000ea20000000000 */
[----:B0-----:R-:W-:-:S04]  /*1f20*/  FFMA R5, R2, -R3, 1 ;  /* 0x3f80000002057423 */ /* 0x001fc80000000803 */
[----:B------:R-:W-:-:S04]  /*1f30*/  FFMA R5, R2, R5, R2 ;  /* 0x0000000502057223 */ /* 0x000fc80000000002 */
[----:B------:R-:W-:-:S04]  /*1f40*/  FFMA R2, R0, R5, RZ ;  /* 0x0000000500027223 */ /* 0x000fc800000000ff */
[----:B------:R-:W-:-:S04]  /*1f50*/  FFMA R4, R2, -R3, R0 ;  /* 0x8000000302047223 */ /* 0x000fc80000000000 */
[----:B------:R-:W-:Y:S01]  /*1f60*/  FFMA R2, R5, R4, R2 ;  /* 0x0000000405027223 */ /* 0x000fe20000000002 */
[----:B--2---:R-:W-:Y:S06]  /*1f70*/  @!P0 BRA `(.L_x_45) ;  /* 0x00000000000c8947 */ /* 0x004fec0003800000 */
[----:B------:R-:W-:-:S07]  /*1f80*/  MOV R2, 0x1fa0 ;  /* 0x00001fa000027802 */ /* 0x000fce0000000f00 */
[----:B-1----:R-:W-:Y:S05]  /*1f90*/  CALL.REL.NOINC `($__internal_3_$__cuda_sm3x_div_rn_noftz_f32_slowpath) ;  /* 0x0000000000dc7944 */ /* 0x002fea0003c00000 */
[----:B------:R-:W-:-:S07]  /*1fa0*/  IMAD.MOV.U32 R2, RZ, RZ, R0 ;  /* 0x000000ffff027224 */ /* 0x000fce00078e0000 */
.L_x_45:
[----:B------:R-:W-:Y:S05]  /*1fb0*/  BSYNC.RECONVERGENT B0 ;  /* 0x0000000000007941 */ /* 0x000fea0003800200 */
.L_x_44:
[----:B------:R-:W0:Y:S01]  /*1fc0*/  LDC.64 R4, c[0x0][0x390] ;  /* 0x0000e400ff047b82 */ /* 0x000e220000000a00 */
[----:B------:R-:W-:Y:S01]  /*1fd0*/  LOP3.LUT R3, RZ, R8, RZ, 0x33, !PT ;  /* 0x00000008ff037212 */ /* 0x000fe200078e33ff */
[----:B------:R-:W2:Y:S01]  /*1fe0*/  LDCU.64 UR4, c[0x0][0x3a8] ;  /* 0x00007500ff0477ac */ /* 0x000ea20008000a00 */
[-C--:B0-----:R-:W-:Y:S02]  /*1ff0*/  IADD3 R11, P0, PT, -R8, R4.reuse, RZ ;  /* 0x00000004080b7210 */ /* 0x081fe40007f1e1ff */
[----:B------:R-:W-:Y:S02]  /*2000*/  IADD3 R6, P1, PT, R3, R4, RZ ;  /* 0x0000000403067210 */ /* 0x000fe40007f3e0ff */
[C---:B------:R-:W-:Y:S02]  /*2010*/  IADD3.X R3, PT, PT, R5.reuse, -0x1, RZ, P0, !PT ;  /* 0xffffffff05037810 */ /* 0x040fe400007fe4ff */
[----:B------:R-:W-:Y:S02]  /*2020*/  IADD3 R12, P0, PT, R4, -0x1, RZ ;  /* 0xffffffff040c7810 */ /* 0x000fe40007f1e0ff */
[----:B------:R-:W-:Y:S01]  /*2030*/  IADD3.X R0, PT, PT, R5, -0x1, RZ, P1, !PT ;  /* 0xffffffff05007810 */ /* 0x000fe20000ffe4ff */
[-C--:B------:R-:W-:Y:S01]  /*2040*/  IMAD R10, R3, R6.reuse, RZ ;  /* 0x00000006030a7224 */ /* 0x080fe200078e02ff */
[----:B------:R-:W-:Y:S01]  /*2050*/  IADD3.X R3, PT, PT, R5, -0x1, RZ, P0, !PT ;  /* 0xffffffff05037810 */ /* 0x000fe200007fe4ff */
[----:B------:R-:W-:-:S04]  /*2060*/  IMAD.WIDE.U32 R6, R11, R6, RZ ;  /* 0x000000060b067225 */ /* 0x000fc800078e00ff */
[----:B------:R-:W-:Y:S02]  /*2070*/  IMAD R11, R0, R11, R10 ;  /* 0x0000000b000b7224 */ /* 0x000fe400078e020a */
[-C--:B------:R-:W-:Y:S02]  /*2080*/  IMAD R0, R3, R4.reuse, RZ ;  /* 0x0000000403007224 */ /* 0x080fe400078e02ff */
[----:B------:R-:W-:Y:S02]  /*2090*/  IMAD.IADD R3, R7, 0x1, R11 ;  /* 0x0000000107037824 */ /* 0x000fe400078e020b */
[----:B------:R-:W-:-:S03]  /*20a0*/  IMAD.WIDE.U32 R10, R12, R4, RZ ;  /* 0x000000040c0a7225 */ /* 0x000fc600078e00ff */
[--C-:B------:R-:W-:Y:S01]  /*20b0*/  SHF.R.U64 R7, R6, 0x1, R3.reuse ;  /* 0x0000000106077819 */ /* 0x100fe20000001203 */
        /* <DEDUP_REMOVED lines=11> */
[----:B--2---:R-:W-:-:S04]  /*2170*/  LEA R4, P0, R9, UR4, 0x2 ;  /* 0x0000000409047c11 */ /* 0x004fc8000f8010ff */
[----:B------:R-:W-:-:S05]  /*2180*/  LEA.HI.X R5, R9, UR5, R0, 0x2, P0 ;  /* 0x0000000509057c11 */ /* 0x000fca00080f1400 */
[----:B------:R-:W-:Y:S01]  /*2190*/  STG.E desc[UR10][R4.64], R2 ;  /* 0x0000000204007986 */ /* 0x000fe2000c10190a */
[----:B------:R-:W-:Y:S05]  /*21a0*/  EXIT ;  /* 0x000000000000794d */ /* 0x000fea0003800000 */
        .weak           $__internal_2_$__cuda_sm20_sqrt_rn_f32_slowpath
        .type           $__internal_2_$__cuda_sm20_sqrt_rn_f32_slowpath,@function
        .size           $__internal_2_$__cuda_sm20_sqrt_rn_f32_slowpath,($__internal_3_$__cuda_sm3x_div_rn_noftz_f32_slowpath - $__internal_2_$__cuda_sm20_sqrt_rn_f32_slowpath)
$__internal_2_$__cuda_sm20_sqrt_rn_f32_slowpath:
        /* <DEDUP_REMOVED lines=19> */
.L_x_46:
[----:B------:R-:W-:Y:S02]  /*22e0*/  IMAD.MOV.U32 R2, RZ, RZ, R7 ;  /* 0x000000ffff027224 */ /* 0x000fe400078e0007 */
[----:B------:R-:W-:-:S04]  /*22f0*/  IMAD.MOV.U32 R3, RZ, RZ, 0x0 ;  /* 0x00000000ff037424 */ /* 0x000fc800078e00ff */
[----:B------:R-:W-:Y:S05]  /*2300*/  RET.REL.NODEC R2 `(makeCorrelation2) ;  /* 0xffffffdc023c7950 */ /* 0x000fea0003c3ffff */
        .weak           $__internal_3_$__cuda_sm3x_div_rn_noftz_f32_slowpath
        .type           $__internal_3_$__cuda_sm3x_div_rn_noftz_f32_slowpath,@function
        .size           $__internal_3_$__cuda_sm3x_div_rn_noftz_f32_slowpath,(.L_x_68 - $__internal_3_$__cuda_sm3x_div_rn_noftz_f32_slowpath)
$__internal_3_$__cuda_sm3x_div_rn_noftz_f32_slowpath:
[----:B------:R-:W-:Y:S01]  /*2310*/  SHF.R.U32.HI R5, RZ, 0x17, R3 ;  /* 0x00000017ff057819 */ /* 0x000fe20000011603 */
[----:B------:R-:W-:Y:S01]  /*2320*/  BSSY.RECONVERGENT B1, `(.L_x_47) ;  /* 0x0000063000017945 */ /* 0x000fe20003800200 */
[----:B------:R-:W-:Y:S02]  /*2330*/  SHF.R.U32.HI R4, RZ, 0x17, R0 ;  /* 0x00000017ff047819 */ /* 0x000fe40000011600 */
[----:B------:R-:W-:Y:S02]  /*2340*/  LOP3.LUT R12, R5, 0xff, RZ, 0xc0, !PT ;  /* 0x000000ff050c7812 */ /* 0x000fe400078ec0ff */
[----:B------:R-:W-:Y:S02]  /*2350*/  LOP3.LUT R10, R4, 0xff, RZ, 0xc0, !PT ;  /* 0x000000ff040a7812 */ /* 0x000fe400078ec0ff */
[----:B------:R-:W-:Y:S01]  /*2360*/  MOV R4, R0 ;  /* 0x0000000000047202 */ /* 0x000fe20000000f00 */
        /* <DEDUP_REMOVED lines=29> */
.L_x_48:
        /* <DEDUP_REMOVED lines=51> */
.L_x_55:
[----:B------:R-:W-:-:S04]  /*2870*/  LOP3.LUT R0, R0, 0x80000000, RZ, 0xc0, !PT ;  /* 0x8000000000007812 */ /* 0x000fc800078ec0ff */
[----:B------:R-:W-:Y:S01]  /*2880*/  LOP3.LUT R0, R0, 0x7f800000, RZ, 0xfc, !PT ;  /* 0x7f80000000007812 */ /* 0x000fe200078efcff */
[----:B------:R-:W-:Y:S06]  /*2890*/  BRA `(.L_x_56) ;  /* 0x0000000000047947 */ /* 0x000fec0003800000 */
.L_x_54:
[----:B------:R-:W-:-:S07]  /*28a0*/  IMAD R0, R4, 0x800000, R0 ;  /* 0x0080000004007824 */ /* 0x000fce00078e0200 */
.L_x_56:
[----:B------:R-:W-:Y:S05]  /*28b0*/  BSYNC.RECONVERGENT B2 ;  /* 0x0000000000027941 */ /* 0x000fea0003800200 */
.L_x_53:
[----:B------:R-:W-:Y:S05]  /*28c0*/  BRA `(.L_x_57) ;  /* 0x0000000000207947 */ /* 0x000fea0003800000 */
.L_x_52:
[----:B------:R-:W-:-:S04]  /*28d0*/  LOP3.LUT R0, R3, 0x80000000, R4, 0x48, !PT ;  /* 0x8000000003007812 */ /* 0x000fc800078e4804 */
[----:B------:R-:W-:Y:S01]  /*28e0*/  LOP3.LUT R0, R0, 0x7f800000, RZ, 0xfc, !PT ;  /* 0x7f80000000007812 */ /* 0x000fe200078efcff */
[----:B------:R-:W-:Y:S06]  /*28f0*/  BRA `(.L_x_57) ;  /* 0x0000000000147947 */ /* 0x000fec0003800000 */
.L_x_51:
[----:B------:R-:W-:Y:S01]  /*2900*/  LOP3.LUT R0, R3, 0x80000000, R4, 0x48, !PT ;  /* 0x8000000003007812 */ /* 0x000fe200078e4804 */
[----:B------:R-:W-:Y:S06]  /*2910*/  BRA `(.L_x_57) ;  /* 0x00000000000c7947 */ /* 0x000fec0003800000 */
.L_x_50:
[----:B------:R-:W0:Y:S01]  /*2920*/  MUFU.RSQ R0, -QNAN ;  /* 0xffc0000000007908 */ /* 0x000e220000001400 */
[----:B------:R-:W-:Y:S05]  /*2930*/  BRA `(.L_x_57) ;  /* 0x0000000000047947 */ /* 0x000fea0003800000 */
.L_x_49:
[----:B------:R-:W-:-:S07]  /*2940*/  FADD.FTZ R0, R0, R3 ;  /* 0x0000000300007221 */ /* 0x000fce0000010000 */
.L_x_57:
[----:B------:R-:W-:Y:S05]  /*2950*/  BSYNC.RECONVERGENT B1 ;  /* 0x0000000000017941 */ /* 0x000fea0003800200 */
.L_x_47:
[----:B------:R-:W-:-:S04]  /*2960*/  IMAD.MOV.U32 R3, RZ, RZ, 0x0 ;  /* 0x00000000ff037424 */ /* 0x000fc800078e00ff */
[----:B0-----:R-:W-:Y:S05]  /*2970*/  RET.REL.NODEC R2 `(makeCorrelation2) ;  /* 0xffffffd402a07950 */ /* 0x001fea0003c3ffff */
.L_x_58:
        /* <DEDUP_REMOVED lines=16> */
.L_x_68:


//--------------------- .text.makePresumSingle    --------------------------
	.section	.text.makePresumSingle,"ax",@progbits
	.align	128
        .global         makePresumSingle
        .type           makePresumSingle,@function
        .size           makePresumSingle,(.L_x_71 - makePresumSingle)
        .other          makePresumSingle,@"STO_CUDA_ENTRY STV_DEFAULT"
makePresumSingle:
.text.makePresumSingle:
[----:B------:R-:W-:Y:S01]  /*0000*/  LDC R1, c[0x0][0x37c] ;  /* 0x0000df00ff017b82 */ /* 0x000fe20000000800 */
[----:B------:R-:W0:Y:S07]  /*0010*/  S2R R0, SR_TID.X ;  /* 0x0000000000007919 */ /* 0x000e2e0000002100 */
[----:B------:R-:W0:Y:S01]  /*0020*/  S2UR UR4, SR_CTAID.X ;  /* 0x00000000000479c3 */ /* 0x000e220000002500 */
[----:B------:R-:W1:Y:S07]  /*0030*/  LDCU.64 UR6, c[0x0][0x390] ;  /* 0x00007200ff0677ac */ /* 0x000e6e0008000a00 */
[----:B------:R-:W0:Y:S02]  /*0040*/  LDC R9, c[0x0][0x360] ;  /* 0x0000d800ff097b82 */ /* 0x000e240000000800 */
[----:B0-----:R-:W-:-:S05]  /*0050*/  IMAD R9, R9, UR4, R0 ;  /* 0x0000000409097c24 */ /* 0x001fca000f8e0200 */
[----:B-1----:R-:W-:-:S04]  /*0060*/  ISETP.GE.U32.AND P0, PT, R9, UR6, PT ;  /* 0x0000000609007c0c */ /* 0x002fc8000bf06070 */
[----:B------:R-:W-:-:S13]  /*0070*/  ISETP.GE.U32.AND.EX P0, PT, RZ, UR7, PT, P0 ;  /* 0x00000007ff007c0c */ /* 0x000fda000bf06100 */
[----:B------:R-:W-:Y:S05]  /*0080*/  @P0 EXIT ;  /* 0x000000000000094d */ /* 0x000fea0003800000 */
[----:B------:R-:W0:Y:S01]  /*0090*/  LDC.64 R2, c[0x0][0x388] ;  /* 0x0000e200ff027b82 */ /* 0x000e220000000a00 */
[----:B------:R-:W1:Y:S01]  /*00a0*/  LDCU.64 UR4, c[0x0][0x358] ;  /* 0x00006b00ff0477ac */ /* 0x000e620008000a00 */
[----:B------:R-:W-:Y:S01]  /*00b0*/  HFMA2 R8, -RZ, RZ, 0, 0 ;  /* 0x00000000ff087431 */ /* 0x000fe200000001ff */
[----:B------:R-:W-:Y:S02]  /*00c0*/  MOV R10, RZ ;  /* 0x000000ff000a7202 */ /* 0x000fe40000000f00 */
[----:B0-----:R-:W-:-:S04]  /*00d0*/  ISETP.NE.U32.AND P0, PT, R2, RZ, PT ;  /* 0x000000ff0200720c */ /* 0x001fc80003f05070 */
[----:B------:R-:W-:-:S13]  /*00e0*/  ISETP.NE.AND.EX P0, PT, R3, RZ, PT, P0 ;  /* 0x000000ff0300720c */ /* 0x000fda0003f05300 */
[----:B-1----:R-:W-:Y:S05]  /*00f0*/  @!P0 BRA `(.L_x_59) ;  /* 0x0000000800748947 */ /* 0x002fea0003800000 */
[C---:B------:R-:W-:Y:S01]  /*0100*/  ISETP.GE.U32.AND P1, PT, R2.reuse, 0x10, PT ;  /* 0x000000100200780c */ /* 0x040fe20003f26070 */
[----:B------:R-:W-:Y:S01]  /*0110*/  IMAD.WIDE.U32 R6, R9, R2, RZ ;  /* 0x0000000209067225 */ /* 0x000fe200078e00ff */
[----:B------:R-:W-:Y:S02]  /*0120*/  LOP3.LUT R24, R2, 0xf, RZ, 0xc0, !PT ;  /* 0x0000000f02187812 */ /* 0x000fe400078ec0ff */
[----:B------:R-:W-:Y:S02]  /*0130*/  CS2R R10, SRZ ;  /* 0x00000000000a7805 */ /* 0x000fe4000001ff00 */
[----:B------:R-:W-:Y:S01]  /*0140*/  ISETP.GE.U32.AND.EX P1, PT, R3, RZ, PT, P1 ;  /* 0x000000ff0300720c */ /* 0x000fe20003f26110 */
[----:B------:R-:W-:Y:S01]  /*0150*/  IMAD R3, R9, R3, R7 ;  /* 0x0000000309037224 */ /* 0x000fe200078e0207 */
[----:B------:R-:W-:Y:S02]  /*0160*/  ISETP.NE.U32.AND P0, PT, R24, RZ, PT ;  /* 0x000000ff1800720c */ /* 0x000fe40003f05070 */
[----:B------:R-:W-:-:S02]  /*0170*/  MOV R0, RZ ;  /* 0x000000ff00007202 */ /* 0x000fc40000000f00 */
[----:B------:R-:W-:Y:S02]  /*0180*/  ISETP.NE.AND.EX P0, PT, RZ, RZ, PT, P0 ;  /* 0x000000ffff00720c */ /* 0x000fe40003f05300 */
[----:B------:R-:W-:-:S05]  /*0190*/  MOV R8, RZ ;  /* 0x000000ff00087202 */ /* 0x000fca0000000f00 */
[----:B------:R-:W-:Y:S06]  /*01a0*/  @!P1 BRA `(.L_x_60) ;  /* 0x0000000400049947 */ /* 0x000fec0003800000 */
[----:B------:R-:W0:Y:S01]  /*01b0*/  LDCU.64 UR6, c[0x0][0x380] ;  /* 0x00007000ff0677ac */ /* 0x000e220008000a00 */
[----:B------:R-:W1:Y:S01]  /*01c0*/  LDC R0, c[0x0][0x38c] ;  /* 0x0000e300ff007b82 */ /* 0x000e620000000800 */
[----:B------:R-:W-:Y:S01]  /*01d0*/  LOP3.LUT R11, R2, 0xfffffff0, RZ, 0xc0, !PT ;  /* 0xfffffff0020b7812 */ /* 0x000fe200078ec0ff */
[----:B------:R-:W-:-:S03]  /*01e0*/  HFMA2 R10, -RZ, RZ, 0, 0 ;  /* 0x00000000ff0a7431 */ /* 0x000fc600000001ff */
[----:B------:R-:W-:Y:S02]  /*01f0*/  MOV R15, R11 ;  /* 0x0000000b000f7202 */ /* 0x000fe40000000f00 */
[----:B0-----:R-:W-:-:S04]  /*0200*/  LEA R4, P1, R6, UR6, 0x2 ;  /* 0x0000000606047c11 */ /* 0x001fc8000f8210ff */
[----:B------:R-:W-:Y:S02]  /*0210*/  IADD3 R4, P2, PT, R4, 0x20, RZ ;  /* 0x0000002004047810 */ /* 0x000fe40007f5e0ff */
[----:B------:R-:W-:Y:S02]  /*0220*/  LEA.HI.X R5, R6, UR7, R3, 0x2, P1 ;  /* 0x0000000706057c11 */ /* 0x000fe400088f1403 */
[----:B-1----:R-:W-:Y:S02]  /*0230*/  MOV R13, R0 ;  /* 0x00000000000d7202 */ /* 0x002fe40000000f00 */
[----:B------:R-:W-:-:S07]  /*0240*/  IADD3.X R5, PT, PT, RZ, R5, RZ, P2, !PT ;  /* 0x00000005ff057210 */ /* 0x000fce00017fe4ff */
.L_x_61:
        /* <DEDUP_REMOVED lines=10> */
[----:B------:R-:W5:Y:S01]  /*02f0*/  LDG.E R16, desc[UR4][R4.64+0x8] ;  /* 0x0000080404107981 */ /* 0x000f62000c1e1900 */
[C---:B--2---:R-:W-:Y:S01]  /*0300*/  FADD R25, R23.reuse, R8 ;  /* 0x0000000817197221 */ /* 0x044fe20000000000 */
[----:B------:R-:W-:-:S02]  /*0310*/  FFMA R10, R23, R23, R10 ;  /* 0x00000017170a7223 */ /* 0x000fc4000000000a */
[----:B------:R-:W2:Y:S01]  /*0320*/  LDG.E R8, desc[UR4][R4.64+0xc] ;  /* 0x00000c0404087981 */ /* 0x000ea2000c1e1900 */
[----:B---3--:R-:W-:Y:S01]  /*0330*/  FADD R25, R25, R27 ;  /* 0x0000001b19197221 */ /* 0x008fe20000000000 */
[----:B------:R-:W-:Y:S02]  /*0340*/  FFMA R27, R27, R27, R10 ;  /* 0x0000001b1b1b7223 */ /* 0x000fe4000000000a */
[----:B------:R-:W3:Y:S04]  /*0350*/  LDG.E R23, desc[UR4][R4.64+0x18] ;  /* 0x0000180404177981 */ /* 0x000ee8000c1e1900 */
[----:B------:R-:W3:Y:S01]  /*0360*/  LDG.E R10, desc[UR4][R4.64+0x10] ;  /* 0x00001004040a7981 */ /* 0x000ee2000c1e1900 */
[----:B----4-:R-:W-:Y:S01]  /*0370*/  FADD R26, R25, R22 ;  /* 0x00000016191a7221 */ /* 0x010fe20000000000 */
[----:B------:R-:W-:-:S02]  /*0380*/  FFMA R28, R22, R22, R27 ;  /* 0x00000016161c7223 */ /* 0x000fc4000000001b */
[----:B------:R-:W4:Y:S01]  /*0390*/  LDG.E R22, desc[UR4][R4.64+0x14] ;  /* 0x0000140404167981 */ /* 0x000f22000c1e1900 */
[----:B-----5:R-:W-:Y:S01]  /*03a0*/  FADD R25, R26, R21 ;  /* 0x000000151a197221 */ /* 0x020fe20000000000 */
[----:B------:R-:W-:Y:S02]  /*03b0*/  FFMA R27, R21, R21, R28 ;  /* 0x00000015151b7223 */ /* 0x000fe4000000001c */
[----:B------:R0:W5:Y:S01]  /*03c0*/  LDG.E R21, desc[UR4][R4.64+0x1c] ;  /* 0x00001c0404157981 */ /* 0x000162000c1e1900 */
[----:B------:R-:W-:Y:S01]  /*03d0*/  FADD R25, R25, R12 ;  /* 0x0000000c19197221 */ /* 0x000fe20000000000 */
[----:B------:R-:W-:-:S03]  /*03e0*/  FFMA R27, R12, R12, R27 ;  /* 0x0000000c0c1b7223 */ /* 0x000fc6000000001b */
[----:B------:R-:W-:Y:S01]  /*03f0*/  FADD R25, R25, R14 ;  /* 0x0000000e19197221 */ /* 0x000fe20000000000 */
[----:B------:R-:W-:-:S03]  /*0400*/  FFMA R27, R14, R14, R27 ;  /* 0x0000000e0e1b7223 */ /* 0x000fc6000000001b */
[----:B------:R-:W-:Y:S01]  /*0410*/  FADD R12, R25, R20 ;  /* 0x00000014190c7221 */ /* 0x000fe20000000000 */
[----:B------:R-:W-:-:S03]  /*0420*/  FFMA R20, R20, R20, R27 ;  /* 0x0000001414147223 */ /* 0x000fc6000000001b */
[----:B------:R-:W-:Y:S01]  /*0430*/  FADD R25, R12, R19 ;  /* 0x000000130c197221 */ /* 0x000fe20000000000 */
[----:B------:R-:W-:-:S03]  /*0440*/  FFMA R19, R19, R19, R20 ;  /* 0x0000001313137223 */ /* 0x000fc60000000014 */
[----:B------:R-:W-:Y:S01]  /*0450*/  FADD R12, R25, R18 ;  /* 0x00000012190c7221 */ /* 0x000fe20000000000 */
[----:B------:R-:W-:Y:S01]  /*0460*/  FFMA R18, R18, R18, R19 ;  /* 0x0000001212127223 */ /* 0x000fe20000000013 */
[----:B------:R-:W-:Y:S02]  /*0470*/  IADD3 R15, P1, PT, R15, -0x10, RZ ;  /* 0xfffffff00f0f7810 */ /* 0x000fe40007f3e0ff */
[----:B------:R-:W-:Y:S01]  /*0480*/  FADD R19, R12, R17 ;  /* 0x000000110c137221 */ /* 0x000fe20000000000 */
[----:B------:R-:W-:Y:S01]  /*0490*/  FFMA R17, R17, R17, R18 ;  /* 0x0000001111117223 */ /* 0x000fe20000000012 */
[----:B------:R-:W-:Y:S02]  /*04a0*/  IADD3.X R13, PT, PT, R13, -0x1, RZ, P1, !PT ;  /* 0xffffffff0d0d7810 */ /* 0x000fe40000ffe4ff */
[----:B------:R-:W-:Y:S01]  /*04b0*/  FADD R19, R19, R16 ;  /* 0x0000001013137221 */ /* 0x000fe20000000000 */
[----:B------:R-:W-:Y:S01]  /*04c0*/  FFMA R17, R16, R16, R17 ;  /* 0x0000001010117223 */ /* 0x000fe20000000011 */
[----:B------:R-:W-:-:S04]  /*04d0*/  ISETP.NE.U32.AND P1, PT, R15, RZ, PT ;  /* 0x000000ff0f00720c */ /* 0x000fc80003f25070 */
[----:B------:R-:W-:Y:S02]  /*04e0*/  ISETP.NE.AND.EX P1, PT, R13, RZ, PT, P1 ;  /* 0x000000ff0d00720c */ /* 0x000fe40003f25310 */
[----:B0-----:R-:W-:-:S05]  /*04f0*/  IADD3 R4, P2, PT, R4, 0x40, RZ ;  /* 0x0000004004047810 */ /* 0x001fca0007f5e0ff */
[----:B------:R-:W-:Y:S02]  /*0500*/  IMAD.X R5, RZ, RZ, R5, P2 ;  /* 0x000000ffff057224 */ /* 0x000fe400010e0605 */
[----:B--2---:R-:W-:Y:S01]  /*0510*/  FADD R19, R19, R8 ;  /* 0x0000000813137221 */ /* 0x004fe20000000000 */
[----:B------:R-:W-:-:S03]  /*0520*/  FFMA R17, R8, R8, R17 ;  /* 0x0000000808117223 */ /* 0x000fc60000000011 */
[----:B---3--:R-:W-:Y:S01]  /*0530*/  FADD R19, R19, R10 ;  /* 0x0000000a13137221 */ /* 0x008fe20000000000 */
[----:B------:R-:W-:-:S03]  /*0540*/  FFMA R17, R10, R10, R17 ;  /* 0x0000000a0a117223 */ /* 0x000fc60000000011 */
[----:B----4-:R-:W-:Y:S01]  /*0550*/  FADD R8, R19, R22 ;  /* 0x0000001613087221 */ /* 0x010fe20000000000 */
[----:B------:R-:W-:-:S03]  /*0560*/  FFMA R22, R22, R22, R17 ;  /* 0x0000001616167223 */ /* 0x000fc60000000011 */
[----:B------:R-:W-:Y:S01]  /*0570*/  FADD R8, R8, R23 ;  /* 0x0000001708087221 */ /* 0x000fe20000000000 */
[----:B------:R-:W-:-:S03]  /*0580*/  FFMA R22, R23, R23, R22 ;  /* 0x0000001717167223 */ /* 0x000fc60000000016 */
[----:B-----5:R-:W-:Y:S01]  /*0590*/  FADD R8, R8, R21 ;  /* 0x0000001508087221 */ /* 0x020fe20000000000 */
[----:B------:R-:W-:Y:S01]  /*05a0*/  FFMA R10, R21, R21, R22 ;  /* 0x00000015150a7223 */ /* 0x000fe20000000016 */
[----:B------:R-:W-:Y:S06]  /*05b0*/  @P1 BRA `(.L_x_61) ;  /* 0xfffffffc00241947 */ /* 0x000fec000383ffff */
.L_x_60:
        /* <DEDUP_REMOVED lines=8> */
[----:B------:R-:W-:-:S04]  /*0640*/  IADD3 R5, P1, PT, R11, R6, RZ ;  /* 0x000000060b057210 */ /* 0x000fc80007f3e0ff */
[----:B------:R-:W-:Y:S02]  /*0650*/  IADD3.X R12, PT, PT, R0, R3, RZ, P1, !PT ;  /* 0x00000003000c7210 */ /* 0x000fe40000ffe4ff */
        /* <DEDUP_REMOVED lines=9> */
[----:B------:R0:W5:Y:S01]  /*06f0*/  LDG.E R14, desc[UR4][R4.64+0x1c] ;  /* 0x00001c04040e7981 */ /* 0x000162000c1e1900 */
[----:B------:R-:W-:-:S04]  /*0700*/  IADD3 R11, P1, PT, R11, 0x8, RZ ;  /* 0x000000080b0b7810 */ /* 0x000fc80007f3e0ff */
[----:B------:R-:W-:Y:S01]  /*0710*/  IADD3.X R0, PT, PT, RZ, R0, RZ, P1, !PT ;  /* 0x00000000ff007210 */ /* 0x000fe20000ffe4ff */
[----:B--2---:R-:W-:Y:S01]  /*0720*/  FADD R8, R8, R15 ;  /* 0x0000000f08087221 */ /* 0x004fe20000000000 */
[----:B------:R-:W-:-:S03]  /*0730*/  FFMA R10, R15, R15, R10 ;  /* 0x0000000f0f0a7223 */ /* 0x000fc6000000000a */
[----:B---3--:R-:W-:Y:S01]  /*0740*/  FADD R8, R8, R17 ;  /* 0x0000001108087221 */ /* 0x008fe20000000000 */
[----:B------:R-:W-:-:S03]  /*0750*/  FFMA R10, R17, R17, R10 ;  /* 0x00000011110a7223 */ /* 0x000fc6000000000a */
[----:B----4-:R-:W-:Y:S01]  /*0760*/  FADD R8, R8, R19 ;  /* 0x0000001308087221 */ /* 0x010fe20000000000 */
[----:B------:R-:W-:-:S03]  /*0770*/  FFMA R10, R19, R19, R10 ;  /* 0x00000013130a7223 */ /* 0x000fc6000000000a */
[----:B-----5:R-:W-:Y:S01]  /*0780*/  FADD R8, R8, R21 ;  /* 0x0000001508087221 */ /* 0x020fe20000000000 */
[----:B------:R-:W-:-:S03]  /*0790*/  FFMA R10, R21, R21, R10 ;  /* 0x00000015150a7223 */ /* 0x000fc6000000000a */
[----:B------:R-:W-:Y:S01]  /*07a0*/  FADD R8, R8, R23 ;  /* 0x0000001708087221 */ /* 0x000fe20000000000 */
[----:B------:R-:W-:-:S03]  /*07b0*/  FFMA R10, R23, R23, R10 ;  /* 0x00000017170a7223 */ /* 0x000fc6000000000a */
[----:B0-----:R-:W-:Y:S01]  /*07c0*/  FADD R5, R8, R13 ;  /* 0x0000000d08057221 */ /* 0x001fe20000000000 */
[----:B------:R-:W-:-:S03]  /*07d0*/  FFMA R13, R13, R13, R10 ;  /* 0x0000000d0d0d7223 */ /* 0x000fc6000000000a */
[----:B------:R-:W-:Y:S01]  /*07e0*/  FADD R5, R5, R12 ;  /* 0x0000000c05057221 */ /* 0x000fe20000000000 */
[----:B------:R-:W-:-:S03]  /*07f0*/  FFMA R13, R12, R12, R13 ;  /* 0x0000000c0c0d7223 */ /* 0x000fc6000000000d */
[----:B------:R-:W-:Y:S01]  /*0800*/  FADD R8, R5, R14 ;  /* 0x0000000e05087221 */ /* 0x000fe20000000000 */
[----:B------:R-:W-:-:S07]  /*0810*/  FFMA R10, R14, R14, R13 ;  /* 0x0000000e0e0a7223 */ /* 0x000fce000000000d */
.L_x_62:
[----:B------:R-:W-:Y:S05]  /*0820*/  @!P0 BRA `(.L_x_59) ;  /* 0x0000000000a88947 */ /* 0x000fea0003800000 */
[----:B------:R-:W-:-:S04]  /*0830*/  ISETP.GE.U32.AND P0, PT, R16, 0x4, PT ;  /* 0x000000041000780c */ /* 0x000fc80003f06070 */
[----:B------:R-:W-:-:S13]  /*0840*/  ISETP.GE.U32.AND.EX P0, PT, RZ, RZ, PT, P0 ;  /* 0x000000ffff00720c */ /* 0x000fda0003f06100 */
[----:B------:R-:W0:Y:S01]  /*0850*/  @P0 LDC.64 R14, c[0x0][0x380] ;  /* 0x0000e000ff0e0b82 */ /* 0x000e220000000a00 */
[----:B------:R-:W-:-:S04]  /*0860*/  @P0 IADD3 R5, P1, PT, R11, R6, RZ ;  /* 0x000000060b050210 */ /* 0x000fc80007f3e0ff */
[----:B------:R-:W-:Y:S02]  /*0870*/  @P0 IADD3.X R12, PT, PT, R0, R3, RZ, P1, !PT ;  /* 0x00000003000c0210 */ /* 0x000fe40000ffe4ff */
[----:B0-----:R-:W-:-:S04]  /*0880*/  @P0 LEA R4, P1, R5, R14, 0x2 ;  /* 0x0000000e05040211 */ /* 0x001fc800078210ff */
[----:B------:R-:W-:-:S05]  /*0890*/  @P0 LEA.HI.X R5, R5, R15, R12, 0x2, P1 ;  /* 0x0000000f05050211 */ /* 0x000fca00008f140c */
[----:B------:R-:W2:Y:S04]  /*08a0*/  @P0 LDG.E R15, desc[UR4][R4.64] ;  /* 0x00000004040f0981 */ /* 0x000ea8000c1e1900 */
[----:B------:R-:W3:Y:S04]  /*08b0*/  @P0 LDG.E R14, desc[UR4][R4.64+0x4] ;  /* 0x00000404040e0981 */ /* 0x000ee8000c1e1900 */
[----:B------:R-:W4:Y:S04]  /*08c0*/  @P0 LDG.E R16, desc[UR4][R4.64+0x8] ;  /* 0x0000080404100981 */ /* 0x000f28000c1e1900 */
[----:B------:R-:W5:Y:S01]  /*08d0*/  @P0 LDG.E R18, desc[UR4][R4.64+0xc] ;  /* 0x00000c0404120981 */ /* 0x000f62000c1e1900 */
[----:B------:R-:W-:Y:S01]  /*08e0*/  HFMA2 R13, -RZ, RZ, 0, 0 ;  /* 0x00000000ff0d7431 */ /* 0x000fe200000001ff */
[----:B------:R-:W-:-:S02]  /*08f0*/  LOP3.LUT R12, R2, 0x3, RZ, 0xc0, !PT ;  /* 0x00000003020c7812 */ /* 0x000fc400078ec0ff */
[----:B------:R-:W-:Y:S02]  /*0900*/  @P0 IADD3 R11, P2, PT, R11, 0x4, RZ ;  /* 0x000000040b0b0810 */ /* 0x000fe40007f5e0ff */
[----:B------:R-:W-:-:S03]  /*0910*/  ISETP.NE.U32.AND P1, PT, R12, RZ, PT ;  /* 0x000000ff0c00720c */ /* 0x000fc60003f25070 */
[----:B------:R-:W-:Y:S01]  /*0920*/  @P0 IMAD.X R0, RZ, RZ, R0, P2 ;  /* 0x000000ffff000224 */ /* 0x000fe200010e0600 */
[----:B------:R-:W-:Y:S01]  /*0930*/  ISETP.NE.AND.EX P1, PT, R13, RZ, PT, P1 ;  /* 0x000000ff0d00720c */ /* 0x000fe20003f25310 */
[----:B--2---:R-:W-:Y:S01]  /*0940*/  @P0 FADD R2, R8, R15 ;  /* 0x0000000f08020221 */ /* 0x004fe20000000000 */
[----:B------:R-:W-:-:S03]  /*0950*/  @P0 FFMA R15, R15, R15, R10 ;  /* 0x0000000f0f0f0223 */ /* 0x000fc6000000000a */
[----:B---3--:R-:W-:Y:S01]  /*0960*/  @P0 FADD R2, R2, R14 ;  /* 0x0000000e02020221 */ /* 0x008fe20000000000 */
[----:B------:R-:W-:-:S03]  /*0970*/  @P0 FFMA R15, R14, R14, R15 ;  /* 0x0000000e0e0f0223 */ /* 0x000fc6000000000f */
[----:B----4-:R-:W-:Y:S01]  /*0980*/  @P0 FADD R2, R2, R16 ;  /* 0x0000001002020221 */ /* 0x010fe20000000000 */
[----:B------:R-:W-:-:S03]  /*0990*/  @P0 FFMA R15, R16, R16, R15 ;  /* 0x00000010100f0223 */ /* 0x000fc6000000000f */
[----:B-----5:R-:W-:Y:S01]  /*09a0*/  @P0 FADD R8, R2, R18 ;  /* 0x0000001202080221 */ /* 0x020fe20000000000 */
[----:B------:R-:W-:Y:S01]  /*09b0*/  @P0 FFMA R10, R18, R18, R15 ;  /* 0x00000012120a0223 */ /* 0x000fe2000000000f */
[----:B------:R-:W-:Y:S06]  /*09c0*/  @!P1 BRA `(.L_x_59) ;  /* 0x0000000000409947 */ /* 0x000fec0003800000 */
[----:B------:R-:W0:Y:S01]  /*09d0*/  LDCU.64 UR6, c[0x0][0x380] ;  /* 0x00007000ff0677ac */ /* 0x000e220008000a00 */
[----:B------:R-:W-:-:S04]  /*09e0*/  IADD3 R5, P0, PT, R11, R6, RZ ;  /* 0x000000060b057210 */ /* 0x000fc80007f1e0ff */
[----:B------:R-:W-:Y:S02]  /*09f0*/  IADD3.X R0, PT, PT, R0, R3, RZ, P0, !PT ;  /* 0x0000000300007210 */ /* 0x000fe400007fe4ff */
[----:B0-----:R-:W-:-:S04]  /*0a00*/  LEA R2, P1, R5, UR6, 0x2 ;  /* 0x0000000605027c11 */ /* 0x001fc8000f8210ff */
[----:B------:R-:W-:-:S09]  /*0a10*/  LEA.HI.X R5, R5, UR7, R0, 0x2, P1 ;  /* 0x0000000705057c11 */ /* 0x000fd200088f1400 */
.L_x_63:
[----:B------:R-:W-:-:S06]  /*0a20*/  MOV R3, R5 ;  /* 0x0000000500037202 */ /* 0x000fcc0000000f00 */
[----:B------:R0:W2:Y:S01]  /*0a30*/  LDG.E R3, desc[UR4][R2.64] ;  /* 0x0000000402037981 */ /* 0x0000a2000c1e1900 */
[----:B------:R-:W-:-:S04]  /*0a40*/  IADD3 R12, P0, PT, R12, -0x1, RZ ;  /* 0xffffffff0c0c7810 */ /* 0x000fc80007f1e0ff */
[----:B------:R-:W-:Y:S02]  /*0a50*/  IADD3.X R13, PT, PT, R13, -0x1, RZ, P0, !PT ;  /* 0xffffffff0d0d7810 */ /* 0x000fe400007fe4ff */
[----:B------:R-:W-:Y:S02]  /*0a60*/  ISETP.NE.U32.AND P0, PT, R12, RZ, PT ;  /* 0x000000ff0c00720c */ /* 0x000fe40003f05070 */
[----:B0-----:R-:W-:Y:S02]  /*0a70*/  IADD3 R2, P1, PT, R2, 0x4, RZ ;  /* 0x0000000402027810 */ /* 0x001fe40007f3e0ff */
[----:B------:R-:W-:Y:S02]  /*0a80*/  ISETP.NE.AND.EX P0, PT, R13, RZ, PT, P0 ;  /* 0x000000ff0d00720c */ /* 0x000fe40003f05300 */
[----:B------:R-:W-:Y:S01]  /*0a90*/  IADD3.X R5, PT, PT, RZ, R5, RZ, P1, !PT ;  /* 0x00000005ff057210 */ /* 0x000fe20000ffe4ff */
[C---:B--2---:R-:W-:Y:S01]  /*0aa0*/  FADD R8, R3.reuse, R8 ;  /* 0x0000000803087221 */ /* 0x044fe20000000000 */
[----:B------:R-:W-:-:S09]  /*0ab0*/  FFMA R10, R3, R3, R10 ;  /* 0x00000003030a7223 */ /* 0x000fd2000000000a */
[----:B------:R-:W-:Y:S05]  /*0ac0*/  @P0 BRA `(.L_x_63) ;  /* 0xfffffffc00d40947 */ /* 0x000fea000383ffff */
.L_x_59:
[----:B------:R-:W0:Y:S01]  /*0ad0*/  LDCU.64 UR6, c[0x0][0x388] ;  /* 0x00007100ff0677ac */ /* 0x000e220008000a00 */
[----:B------:R-:W-:Y:S01]  /*0ae0*/  SHF.L.U32 R4, R9, 0x2, RZ ;  /* 0x0000000209047819 */ /* 0x000fe200000006ff */
[----:B------:R-:W-:Y:S01]  /*0af0*/  FMUL R0, R8, R8 ;  /* 0x0000000808007220 */ /* 0x000fe20000400000 */
[----:B------:R-:W-:Y:S01]  /*0b00*/  SHF.R.U32.HI R9, RZ, 0x1e, R9 ;  /* 0x0000001eff097819 */ /* 0x000fe20000011609 */
[----:B------:R-:W1:Y:S01]  /*0b10*/  LDCU.64 UR8, c[0x0][0x398] ;  /* 0x00007300ff0877ac */ /* 0x000e620008000a00 */
[----:B------:R-:W2:Y:S01]  /*0b20*/  LDCU.64 UR10, c[0x0][0x3a0] ;  /* 0x00007400ff0a77ac */ /* 0x000ea20008000a00 */
[----:B0-----:R-:W0:Y:S01]  /*0b30*/  I2F.U64 R7, UR6 ;  /* 0x0000000600077d12 */ /* 0x001e220008301000 */
[C---:B-1----:R-:W-:Y:S02]  /*0b40*/  IADD3 R2, P0, PT, R4.reuse, UR8, RZ ;  /* 0x0000000804027c10 */ /* 0x042fe4000ff1e0ff */
[----:B--2---:R-:W-:Y:S02]  /*0b50*/  IADD3 R4, P1, PT, R4, UR10, RZ ;  /* 0x0000000a04047c10 */ /* 0x004fe4000ff3e0ff */
[----:B------:R-:W-:-:S02]  /*0b60*/  IADD3.X R3, PT, PT, R9, UR9, RZ, P0, !PT ;  /* 0x0000000909037c10 */ /* 0x000fc400087fe4ff */
[----:B------:R-:W-:Y:S01]  /*0b70*/  IADD3.X R5, PT, PT, R9, UR11, RZ, P1, !PT ;  /* 0x0000000b09057c10 */ /* 0x000fe20008ffe4ff */
[----:B0-----:R-:W-:Y:S02]  /*0b80*/  FFMA R7, R7, R10, -R0 ;  /* 0x0000000a07077223 */ /* 0x001fe40000000800 */
[----:B------:R-:W-:Y:S04]  /*0b90*/  STG.E desc[UR4][R2.64], R8 ;  /* 0x0000000802007986 */ /* 0x000fe8000c101904 */
[----:B------:R-:W-:Y:S01]  /*0ba0*/  STG.E desc[UR4][R4.64], R7 ;  /* 0x0000000704007986 */ /* 0x000fe2000c101904 */
[----:B------:R-:W-:Y:S05]  /*0bb0*/  EXIT ;  /* 0x000000000000794d */ /* 0x000fea0003800000 */
.L_x_64:
        /* <DEDUP_REMOVED lines=12> */
.L_x_71:


//--------------------- .nv.shared.makeCorrelation --------------------------
	.section	.nv.shared.makeCorrelation,"aw",@nobits
	.sectionflags	@""
	.align	16
	.zero		1024


//--------------------- .nv.shared.reserved.0     --------------------------
	.section	.nv.shared.reserved.0,"aw",@nobits
	.weak		__nv_reservedSMEM_offset_0_alias
	.size		__nv_reservedSMEM_offset_0_alias, 0, 64
	.other		__nv_reservedSMEM_offset_0_alias,@"STO_CUDA_RESERVED_SHARED STV_DEFAULT"
__nv_reservedSMEM_offset_0_alias:
	.zero		0
	.zero		64


//--------------------- .nv.shared.makeCorrelation2 --------------------------
	.section	.nv.shared.makeCorrelation2,"aw",@nobits
	.sectionflags	@""
	.align	16
	.zero		1024


//--------------------- .nv.shared.makePresumSingle --------------------------
	.section	.nv.shared.makePresumSingle,"aw",@nobits
	.sectionflags	@""
	.align	16
	.zero		1024


//--------------------- .nv.constant0.makeCorrelation --------------------------
	.section	.nv.constant0.makeCorrelation,"a",@progbits
	.sectionflags	@""
	.align	4
.nv.constant0.makeCorrelation:
	.zero		944


//--------------------- .nv.constant0.makeCorrelation2 --------------------------
	.section	.nv.constant0.makeCorrelation2,"a",@progbits
	.sectionflags	@""
	.align	4
.nv.constant0.makeCorrelation2:
	.zero		944


//--------------------- .nv.constant0.makePresumSingle --------------------------
	.section	.nv.constant0.makePresumSingle,"a",@progbits
	.sectionflags	@""
	.align	4
.nv.constant0.makePresumSingle:
	.zero		936


//--------------------- SYMBOLS --------------------------

	.type		.nv.reservedSmem.offset0,@object
	.size		.nv.reservedSmem.offset0,0x4
	.type		.nv.reservedSmem.cap,@object
	.size		.nv.reservedSmem.cap,0x4
